//
// Generated by NVIDIA NVVM Compiler
//
// Compiler Build ID: CL-36424714
// Cuda compilation tools, release 13.0, V13.0.88
// Based on NVVM 20.0.0
//

.version 9.0
.target sm_100
.address_size 64

	// .globl	_Z16grayscale_kernelPhS_jj
// _ZZ19sobel_kernel_sharedPhS_jjE6pixels has been demoted

.visible .entry _Z16grayscale_kernelPhS_jj(
	.param .u64 .ptr .align 1 _Z16grayscale_kernelPhS_jj_param_0,
	.param .u64 .ptr .align 1 _Z16grayscale_kernelPhS_jj_param_1,
	.param .u32 _Z16grayscale_kernelPhS_jj_param_2,
	.param .u32 _Z16grayscale_kernelPhS_jj_param_3
)
{
	.reg .pred 	%p<4>;
	.reg .b16 	%rs<5>;
	.reg .b32 	%r<16>;
	.reg .b32 	%f<7>;
	.reg .b64 	%rd<14>;

	ld.param.u64 	%rd1, [_Z16grayscale_kernelPhS_jj_param_0];
	ld.param.u64 	%rd2, [_Z16grayscale_kernelPhS_jj_param_1];
	ld.param.u32 	%r3, [_Z16grayscale_kernelPhS_jj_param_2];
	ld.param.u32 	%r4, [_Z16grayscale_kernelPhS_jj_param_3];
	mov.u32 	%r5, %ctaid.x;
	mov.u32 	%r6, %ntid.x;
	mov.u32 	%r7, %tid.x;
	mad.lo.s32 	%r1, %r5, %r6, %r7;
	mov.u32 	%r8, %ctaid.y;
	mov.u32 	%r9, %ntid.y;
	mov.u32 	%r10, %tid.y;
	mad.lo.s32 	%r2, %r8, %r9, %r10;
	setp.ge.u32 	%p1, %r2, %r4;
	setp.ge.u32 	%p2, %r1, %r3;
	or.pred  	%p3, %p2, %p1;
	@%p3 bra 	$L__BB0_2;
	cvta.to.global.u64 	%rd3, %rd1;
	cvta.to.global.u64 	%rd4, %rd2;
	mad.lo.s32 	%r11, %r3, %r2, %r1;
	mul.lo.s32 	%r12, %r11, 3;
	cvt.u64.u32 	%rd5, %r12;
	add.s64 	%rd6, %rd3, %rd5;
	ld.global.u8 	%rs1, [%rd6];
	cvt.rn.f32.u16 	%f1, %rs1;
	fma.rn.f32 	%f2, %f1, 0f3E59B3D0, 0f00000000;
	add.s32 	%r13, %r12, 1;
	cvt.u64.u32 	%rd7, %r13;
	add.s64 	%rd8, %rd3, %rd7;
	ld.global.u8 	%rs2, [%rd8];
	cvt.rn.f32.u16 	%f3, %rs2;
	fma.rn.f32 	%f4, %f3, 0f3F371759, %f2;
	add.s32 	%r14, %r12, 2;
	cvt.u64.u32 	%rd9, %r14;
	add.s64 	%rd10, %rd3, %rd9;
	ld.global.u8 	%rs3, [%rd10];
	cvt.rn.f32.u16 	%f5, %rs3;
	fma.rn.f32 	%f6, %f5, 0f3D93DD98, %f4;
	cvt.rzi.u32.f32 	%r15, %f6;
	cvt.u16.u32 	%rs4, %r15;
	add.s64 	%rd11, %rd4, %rd5;
	st.global.u8 	[%rd11], %rs4;
	add.s64 	%rd12, %rd4, %rd7;
	st.global.u8 	[%rd12], %rs4;
	add.s64 	%rd13, %rd4, %rd9;
	st.global.u8 	[%rd13], %rs4;
$L__BB0_2:
	ret;

}
	// .globl	_Z12sobel_kernelPhS_jj
.visible .entry _Z12sobel_kernelPhS_jj(
	.param .u64 .ptr .align 1 _Z12sobel_kernelPhS_jj_param_0,
	.param .u64 .ptr .align 1 _Z12sobel_kernelPhS_jj_param_1,
	.param .u32 _Z12sobel_kernelPhS_jj_param_2,
	.param .u32 _Z12sobel_kernelPhS_jj_param_3
)
{
	.reg .pred 	%p<17>;
	.reg .b16 	%rs<14>;
	.reg .b32 	%r<43>;
	.reg .b32 	%f<56>;
	.reg .b64 	%rd<27>;

	ld.param.u64 	%rd5, [_Z12sobel_kernelPhS_jj_param_0];
	ld.param.u64 	%rd4, [_Z12sobel_kernelPhS_jj_param_1];
	ld.param.u32 	%r11, [_Z12sobel_kernelPhS_jj_param_2];
	ld.param.u32 	%r13, [_Z12sobel_kernelPhS_jj_param_3];
	cvta.to.global.u64 	%rd1, %rd5;
	mov.u32 	%r14, %ctaid.x;
	mov.u32 	%r15, %ntid.x;
	mov.u32 	%r16, %tid.x;
	mad.lo.s32 	%r1, %r14, %r15, %r16;
	mov.u32 	%r17, %ctaid.y;
	mov.u32 	%r18, %ntid.y;
	mov.u32 	%r19, %tid.y;
	mad.lo.s32 	%r20, %r17, %r18, %r19;
	mov.u32 	%r3, %ctaid.z;
	setp.ge.u32 	%p1, %r1, %r11;
	setp.ge.u32 	%p2, %r20, %r13;
	or.pred  	%p3, %p1, %p2;
	@%p3 bra 	$L__BB1_22;
	setp.lt.s32 	%p4, %r1, 2;
	add.s32 	%r21, %r20, -1;
	mul.lo.s32 	%r4, %r11, %r21;
	add.s32 	%r5, %r1, -1;
	add.s32 	%r22, %r5, %r4;
	mad.lo.s32 	%r23, %r22, 3, %r3;
	cvt.u64.u32 	%rd6, %r23;
	add.s64 	%rd2, %rd1, %rd6;
	mov.f32 	%f49, 0f00000000;
	@%p4 bra 	$L__BB1_6;
	setp.lt.u32 	%p5, %r20, 2;
	mov.f32 	%f46, 0f00000000;
	@%p5 bra 	$L__BB1_4;
	ld.global.u8 	%rs1, [%rd2];
	cvt.rn.f32.u16 	%f25, %rs1;
	mov.f32 	%f26, 0f00000000;
	sub.f32 	%f46, %f26, %f25;
$L__BB1_4:
	mad.lo.s32 	%r24, %r11, %r20, %r5;
	mad.lo.s32 	%r6, %r24, 3, %r3;
	cvt.u64.u32 	%rd7, %r6;
	add.s64 	%rd8, %rd1, %rd7;
	ld.global.u8 	%rs2, [%rd8];
	cvt.rn.f32.u16 	%f27, %rs2;
	add.f32 	%f28, %f27, %f27;
	sub.f32 	%f49, %f46, %f28;
	add.s32 	%r25, %r13, -1;
	setp.ge.u32 	%p6, %r20, %r25;
	@%p6 bra 	$L__BB1_6;
	mad.lo.s32 	%r26, %r11, 3, %r6;
	cvt.u64.u32 	%rd9, %r26;
	add.s64 	%rd10, %rd1, %rd9;
	ld.global.u8 	%rs3, [%rd10];
	cvt.rn.f32.u16 	%f29, %rs3;
	sub.f32 	%f49, %f49, %f29;
$L__BB1_6:
	add.s32 	%r7, %r11, -1;
	setp.ge.u32 	%p7, %r1, %r7;
	add.s32 	%r8, %r1, 1;
	add.s32 	%r27, %r8, %r4;
	mad.lo.s32 	%r28, %r27, 3, %r3;
	cvt.u64.u32 	%rd11, %r28;
	add.s64 	%rd3, %rd1, %rd11;
	@%p7 bra 	$L__BB1_11;
	setp.lt.u32 	%p8, %r20, 2;
	@%p8 bra 	$L__BB1_9;
	ld.global.u8 	%rs4, [%rd3];
	cvt.rn.f32.u16 	%f30, %rs4;
	add.f32 	%f49, %f49, %f30;
$L__BB1_9:
	mad.lo.s32 	%r29, %r11, %r20, %r8;
	mad.lo.s32 	%r9, %r29, 3, %r3;
	cvt.u64.u32 	%rd12, %r9;
	add.s64 	%rd13, %rd1, %rd12;
	ld.global.u8 	%rs5, [%rd13];
	cvt.rn.f32.u16 	%f31, %rs5;
	fma.rn.f32 	%f49, %f31, 0f40000000, %f49;
	add.s32 	%r30, %r13, -1;
	setp.ge.u32 	%p9, %r20, %r30;
	@%p9 bra 	$L__BB1_11;
	mad.lo.s32 	%r31, %r11, 3, %r9;
	cvt.u64.u32 	%rd14, %r31;
	add.s64 	%rd15, %rd1, %rd14;
	ld.global.u8 	%rs6, [%rd15];
	cvt.rn.f32.u16 	%f32, %rs6;
	add.f32 	%f49, %f49, %f32;
$L__BB1_11:
	setp.lt.u32 	%p10, %r20, 2;
	mov.f32 	%f55, 0f00000000;
	@%p10 bra 	$L__BB1_16;
	setp.lt.s32 	%p11, %r1, 2;
	mov.f32 	%f55, 0f00000000;
	@%p11 bra 	$L__BB1_14;
	ld.global.u8 	%rs7, [%rd2];
	cvt.rn.f32.u16 	%f35, %rs7;
	mov.f32 	%f36, 0f00000000;
	sub.f32 	%f55, %f36, %f35;
$L__BB1_14:
	setp.ge.u32 	%p12, %r1, %r7;
	add.s32 	%r32, %r4, %r1;
	mad.lo.s32 	%r33, %r32, 3, %r3;
	cvt.u64.u32 	%rd16, %r33;
	add.s64 	%rd17, %rd1, %rd16;
	ld.global.u8 	%rs8, [%rd17];
	cvt.rn.f32.u16 	%f37, %rs8;
	add.f32 	%f38, %f37, %f37;
	sub.f32 	%f49, %f49, %f38;
	@%p12 bra 	$L__BB1_16;
	ld.global.u8 	%rs9, [%rd3];
	cvt.rn.f32.u16 	%f39, %rs9;
	sub.f32 	%f49, %f49, %f39;
$L__BB1_16:
	add.s32 	%r34, %r13, -1;
	setp.ge.u32 	%p13, %r20, %r34;
	@%p13 bra 	$L__BB1_21;
	setp.lt.s32 	%p14, %r1, 2;
	@%p14 bra 	$L__BB1_19;
	mad.lo.s32 	%r35, %r11, %r20, %r11;
	add.s32 	%r36, %r5, %r35;
	mad.lo.s32 	%r37, %r36, 3, %r3;
	cvt.u64.u32 	%rd18, %r37;
	add.s64 	%rd19, %rd1, %rd18;
	ld.global.u8 	%rs10, [%rd19];
	cvt.rn.f32.u16 	%f40, %rs10;
	add.f32 	%f55, %f55, %f40;
$L__BB1_19:
	setp.ge.u32 	%p15, %r1, %r7;
	mad.lo.s32 	%r38, %r11, %r20, %r11;
	add.s32 	%r39, %r38, %r1;
	mad.lo.s32 	%r10, %r39, 3, %r3;
	cvt.u64.u32 	%rd20, %r10;
	add.s64 	%rd21, %rd1, %rd20;
	ld.global.u8 	%rs11, [%rd21];
	cvt.rn.f32.u16 	%f41, %rs11;
	fma.rn.f32 	%f49, %f41, 0f40000000, %f49;
	@%p15 bra 	$L__BB1_21;
	add.s32 	%r40, %r10, 3;
	cvt.u64.u32 	%rd22, %r40;
	add.s64 	%rd23, %rd1, %rd22;
	ld.global.u8 	%rs12, [%rd23];
	cvt.rn.f32.u16 	%f42, %rs12;
	add.f32 	%f49, %f49, %f42;
$L__BB1_21:
	mul.f32 	%f43, %f55, %f55;
	fma.rn.f32 	%f44, %f49, %f49, %f43;
	sqrt.rn.f32 	%f45, %f44;
	setp.gt.f32 	%p16, %f45, 0f42000000;
	selp.s16 	%rs13, -1, 0, %p16;
	mad.lo.s32 	%r41, %r11, %r20, %r1;
	mad.lo.s32 	%r42, %r41, 3, %r3;
	cvt.u64.u32 	%rd24, %r42;
	cvta.to.global.u64 	%rd25, %rd4;
	add.s64 	%rd26, %rd25, %rd24;
	st.global.u8 	[%rd26], %rs13;
$L__BB1_22:
	ret;

}
	// .globl	_Z19sobel_kernel_sharedPhS_jj
.visible .entry _Z19sobel_kernel_sharedPhS_jj(
	.param .u64 .ptr .align 1 _Z19sobel_kernel_sharedPhS_jj_param_0,
	.param .u64 .ptr .align 1 _Z19sobel_kernel_sharedPhS_jj_param_1,
	.param .u32 _Z19sobel_kernel_sharedPhS_jj_param_2,
	.param .u32 _Z19sobel_kernel_sharedPhS_jj_param_3
)
{
	.reg .pred 	%p<21>;
	.reg .b16 	%rs<15>;
	.reg .b32 	%r<153>;
	.reg .b32 	%f<6>;
	.reg .b64 	%rd<17>;
	.reg .b64 	%fd<23>;
	// demoted variable
	.shared .align 1 .b8 _ZZ19sobel_kernel_sharedPhS_jjE6pixels[324];
	ld.param.u64 	%rd3, [_Z19sobel_kernel_sharedPhS_jj_param_0];
	ld.param.u64 	%rd2, [_Z19sobel_kernel_sharedPhS_jj_param_1];
	ld.param.u32 	%r35, [_Z19sobel_kernel_sharedPhS_jj_param_2];
	ld.param.u32 	%r36, [_Z19sobel_kernel_sharedPhS_jj_param_3];
	cvta.to.global.u64 	%rd1, %rd3;
	mov.u32 	%r37, %ctaid.x;
	mov.u32 	%r1, %ntid.x;
	mul.lo.s32 	%r2, %r37, %r1;
	mov.u32 	%r38, %ctaid.y;
	mov.u32 	%r3, %ntid.y;
	mul.lo.s32 	%r4, %r38, %r3;
	mov.u32 	%r5, %tid.x;
	mov.u32 	%r6, %tid.y;
	mov.u32 	%r7, %ctaid.z;
	mad.lo.s32 	%r148, %r1, %r6, %r5;
	add.s32 	%r9, %r1, 2;
	add.s32 	%r39, %r3, 2;
	mul.lo.s32 	%r10, %r9, %r39;
	setp.ge.u32 	%p1, %r148, %r10;
	@%p1 bra 	$L__BB2_7;
	add.s32 	%r11, %r35, -1;
	add.s32 	%r12, %r36, -1;
	mul.lo.s32 	%r13, %r1, %r3;
	add.s32 	%r40, %r148, %r13;
	max.u32 	%r41, %r10, %r40;
	setp.lt.u32 	%p2, %r40, %r10;
	selp.u32 	%r42, 1, 0, %p2;
	add.s32 	%r43, %r40, %r42;
	sub.s32 	%r44, %r41, %r43;
	div.u32 	%r45, %r44, %r13;
	add.s32 	%r14, %r45, %r42;
	and.b32  	%r46, %r14, 3;
	setp.eq.s32 	%p3, %r46, 3;
	@%p3 bra 	$L__BB2_4;
	add.s32 	%r47, %r14, 1;
	and.b32  	%r48, %r47, 3;
	neg.s32 	%r146, %r48;
$L__BB2_3:
	.pragma "nounroll";
	div.u32 	%r49, %r148, %r9;
	mul.lo.s32 	%r50, %r49, %r9;
	sub.s32 	%r51, %r148, %r50;
	cvt.s32.s8 	%r52, %r51;
	add.s32 	%r53, %r52, %r2;
	cvt.s32.s8 	%r54, %r49;
	add.s32 	%r55, %r54, %r4;
	max.s32 	%r56, %r53, 1;
	add.s32 	%r57, %r56, -1;
	setp.lt.u32 	%p4, %r57, %r35;
	selp.b32 	%r58, %r57, %r11, %p4;
	max.s32 	%r59, %r55, 1;
	add.s32 	%r60, %r59, -1;
	setp.lt.u32 	%p5, %r60, %r36;
	selp.b32 	%r61, %r60, %r12, %p5;
	mad.lo.s32 	%r62, %r61, %r35, %r58;
	mad.lo.s32 	%r63, %r62, 3, %r7;
	cvt.u64.u32 	%rd4, %r63;
	add.s64 	%rd5, %rd1, %rd4;
	ld.global.u8 	%rs1, [%rd5];
	mov.u32 	%r64, _ZZ19sobel_kernel_sharedPhS_jjE6pixels;
	mad.lo.s32 	%r65, %r54, 18, %r64;
	add.s32 	%r66, %r65, %r52;
	st.shared.u8 	[%r66], %rs1;
	add.s32 	%r148, %r148, %r13;
	add.s32 	%r146, %r146, 1;
	setp.ne.s32 	%p6, %r146, 0;
	@%p6 bra 	$L__BB2_3;
$L__BB2_4:
	setp.lt.u32 	%p7, %r14, 3;
	@%p7 bra 	$L__BB2_7;
	shl.b32 	%r67, %r13, 1;
	add.s32 	%r151, %r148, %r67;
	shl.b32 	%r22, %r13, 2;
	mad.lo.s32 	%r150, %r13, 3, %r148;
	add.s32 	%r149, %r148, %r13;
$L__BB2_6:
	div.u32 	%r68, %r148, %r9;
	mul.lo.s32 	%r69, %r68, %r9;
	sub.s32 	%r70, %r148, %r69;
	cvt.s32.s8 	%r71, %r70;
	add.s32 	%r72, %r71, %r2;
	cvt.s32.s8 	%r73, %r68;
	add.s32 	%r74, %r73, %r4;
	max.s32 	%r75, %r72, 1;
	add.s32 	%r76, %r75, -1;
	setp.lt.u32 	%p8, %r76, %r35;
	selp.b32 	%r77, %r76, %r11, %p8;
	max.s32 	%r78, %r74, 1;
	add.s32 	%r79, %r78, -1;
	setp.lt.u32 	%p9, %r79, %r36;
	selp.b32 	%r80, %r79, %r12, %p9;
	mad.lo.s32 	%r81, %r80, %r35, %r77;
	mad.lo.s32 	%r82, %r81, 3, %r7;
	cvt.u64.u32 	%rd6, %r82;
	add.s64 	%rd7, %rd1, %rd6;
	ld.global.u8 	%rs2, [%rd7];
	mov.u32 	%r83, _ZZ19sobel_kernel_sharedPhS_jjE6pixels;
	mad.lo.s32 	%r84, %r73, 18, %r83;
	add.s32 	%r85, %r84, %r71;
	st.shared.u8 	[%r85], %rs2;
	add.s32 	%r86, %r148, %r13;
	div.u32 	%r87, %r149, %r9;
	mul.lo.s32 	%r88, %r87, %r9;
	sub.s32 	%r89, %r149, %r88;
	cvt.s32.s8 	%r90, %r89;
	add.s32 	%r91, %r90, %r2;
	cvt.s32.s8 	%r92, %r87;
	add.s32 	%r93, %r92, %r4;
	max.s32 	%r94, %r91, 1;
	add.s32 	%r95, %r94, -1;
	setp.lt.u32 	%p10, %r95, %r35;
	selp.b32 	%r96, %r95, %r11, %p10;
	max.s32 	%r97, %r93, 1;
	add.s32 	%r98, %r97, -1;
	setp.lt.u32 	%p11, %r98, %r36;
	selp.b32 	%r99, %r98, %r12, %p11;
	mad.lo.s32 	%r100, %r99, %r35, %r96;
	mad.lo.s32 	%r101, %r100, 3, %r7;
	cvt.u64.u32 	%rd8, %r101;
	add.s64 	%rd9, %rd1, %rd8;
	ld.global.u8 	%rs3, [%rd9];
	mad.lo.s32 	%r102, %r92, 18, %r83;
	add.s32 	%r103, %r102, %r90;
	st.shared.u8 	[%r103], %rs3;
	add.s32 	%r104, %r86, %r13;
	div.u32 	%r105, %r151, %r9;
	mul.lo.s32 	%r106, %r105, %r9;
	sub.s32 	%r107, %r151, %r106;
	cvt.s32.s8 	%r108, %r107;
	add.s32 	%r109, %r108, %r2;
	cvt.s32.s8 	%r110, %r105;
	add.s32 	%r111, %r110, %r4;
	max.s32 	%r112, %r109, 1;
	add.s32 	%r113, %r112, -1;
	setp.lt.u32 	%p12, %r113, %r35;
	selp.b32 	%r114, %r113, %r11, %p12;
	max.s32 	%r115, %r111, 1;
	add.s32 	%r116, %r115, -1;
	setp.lt.u32 	%p13, %r116, %r36;
	selp.b32 	%r117, %r116, %r12, %p13;
	mad.lo.s32 	%r118, %r117, %r35, %r114;
	mad.lo.s32 	%r119, %r118, 3, %r7;
	cvt.u64.u32 	%rd10, %r119;
	add.s64 	%rd11, %rd1, %rd10;
	ld.global.u8 	%rs4, [%rd11];
	mad.lo.s32 	%r120, %r110, 18, %r83;
	add.s32 	%r121, %r120, %r108;
	st.shared.u8 	[%r121], %rs4;
	add.s32 	%r122, %r104, %r13;
	div.u32 	%r123, %r150, %r9;
	mul.lo.s32 	%r124, %r123, %r9;
	sub.s32 	%r125, %r150, %r124;
	cvt.s32.s8 	%r126, %r125;
	add.s32 	%r127, %r126, %r2;
	cvt.s32.s8 	%r128, %r123;
	add.s32 	%r129, %r128, %r4;
	max.s32 	%r130, %r127, 1;
	add.s32 	%r131, %r130, -1;
	setp.lt.u32 	%p14, %r131, %r35;
	selp.b32 	%r132, %r131, %r11, %p14;
	max.s32 	%r133, %r129, 1;
	add.s32 	%r134, %r133, -1;
	setp.lt.u32 	%p15, %r134, %r36;
	selp.b32 	%r135, %r134, %r12, %p15;
	mad.lo.s32 	%r136, %r135, %r35, %r132;
	mad.lo.s32 	%r137, %r136, 3, %r7;
	cvt.u64.u32 	%rd12, %r137;
	add.s64 	%rd13, %rd1, %rd12;
	ld.global.u8 	%rs5, [%rd13];
	mad.lo.s32 	%r138, %r128, 18, %r83;
	add.s32 	%r139, %r138, %r126;
	st.shared.u8 	[%r139], %rs5;
	add.s32 	%r148, %r122, %r13;
	add.s32 	%r151, %r151, %r22;
	add.s32 	%r150, %r150, %r22;
	add.s32 	%r149, %r149, %r22;
	setp.lt.u32 	%p16, %r148, %r10;
	@%p16 bra 	$L__BB2_6;
$L__BB2_7:
	bar.sync 	0;
	add.s32 	%r33, %r2, %r5;
	setp.ge.u32 	%p17, %r33, %r35;
	add.s32 	%r34, %r4, %r6;
	setp.ge.u32 	%p18, %r34, %r36;
	or.pred  	%p19, %p17, %p18;
	@%p19 bra 	$L__BB2_9;
	mov.u32 	%r141, _ZZ19sobel_kernel_sharedPhS_jjE6pixels;
	mad.lo.s32 	%r142, %r6, 18, %r141;
	add.s32 	%r143, %r142, %r5;
	ld.shared.u8 	%rs6, [%r143];
	cvt.rn.f64.u16 	%fd1, %rs6;
	mov.f64 	%fd2, 0d0000000000000000;
	sub.f64 	%fd3, %fd2, %fd1;
	ld.shared.u8 	%rs7, [%r143+18];
	cvt.rn.f64.u16 	%fd4, %rs7;
	add.f64 	%fd5, %fd4, %fd4;
	sub.f64 	%fd6, %fd3, %fd5;
	ld.shared.u8 	%rs8, [%r143+36];
	cvt.rn.f64.u16 	%fd7, %rs8;
	sub.f64 	%fd8, %fd6, %fd7;
	ld.shared.u8 	%rs9, [%r143+2];
	cvt.rn.f64.u16 	%fd9, %rs9;
	add.f64 	%fd10, %fd8, %fd9;
	ld.shared.u8 	%rs10, [%r143+20];
	cvt.rn.f64.u16 	%fd11, %rs10;
	fma.rn.f64 	%fd12, %fd11, 0d4000000000000000, %fd10;
	ld.shared.u8 	%rs11, [%r143+38];
	cvt.rn.f64.u16 	%fd13, %rs11;
	add.f64 	%fd14, %fd12, %fd13;
	cvt.rn.f32.f64 	%f1, %fd14;
	ld.shared.u8 	%rs12, [%r143+1];
	cvt.rn.f64.u16 	%fd15, %rs12;
	add.f64 	%fd16, %fd15, %fd15;
	sub.f64 	%fd17, %fd3, %fd16;
	sub.f64 	%fd18, %fd17, %fd9;
	add.f64 	%fd19, %fd18, %fd7;
	ld.shared.u8 	%rs13, [%r143+37];
	cvt.rn.f64.u16 	%fd20, %rs13;
	fma.rn.f64 	%fd21, %fd20, 0d4000000000000000, %fd19;
	add.f64 	%fd22, %fd21, %fd13;
	cvt.rn.f32.f64 	%f2, %fd22;
	mul.f32 	%f3, %f2, %f2;
	fma.rn.f32 	%f4, %f1, %f1, %f3;
	sqrt.rn.f32 	%f5, %f4;
	setp.gt.f32 	%p20, %f5, 0f42000000;
	selp.s16 	%rs14, -1, 0, %p20;
	mad.lo.s32 	%r144, %r35, %r34, %r33;
	mad.lo.s32 	%r145, %r144, 3, %r7;
	cvt.u64.u32 	%rd14, %r145;
	cvta.to.global.u64 	%rd15, %rd2;
	add.s64 	%rd16, %rd15, %rd14;
	st.global.u8 	[%rd16], %rs14;
$L__BB2_9:
	ret;

}


// ===== COMPILED SASS (sm_100) =====

	.target	sm_100

	.elftype	@"ET_EXEC"


//--------------------- .note.nv.tkinfo           --------------------------
	.section	.note.nv.tkinfo,"",@"SHT_NOTE"
	.sectionflags	@"SHF_NOTE_NV_TKINFO"
	.tkinfo
        /*0018*/ 	.word	0x00000002
        /*0030*/ 	.string	""
        /*0030*/ 	.string	"ptxas"
        /*0030*/ 	.string	"Cuda compilation tools, release 13.0, V13.0.88"
        /*0030*/ 	.string	"Build cuda_13.0.r13.0/compiler.36424714_0"
        /*0030*/ 	.string	"-arch sm_100 -m 64 "



//--------------------- .note.nv.cuinfo           --------------------------
	.section	.note.nv.cuinfo,"",@"SHT_NOTE"
	.sectionflags	@"SHF_NOTE_NV_CUINFO"
        /*0018*/ 	.short	0x0002
        /*001a*/ 	.short	0x0064
        /*001c*/ 	.short	0x0082
	.zero		2


//--------------------- .nv.info                  --------------------------
	.section	.nv.info,"",@"SHT_CUDA_INFO"
	.align	4


	//----- nvinfo : EIATTR_REGCOUNT
	.align		4
        /*0000*/ 	.byte	0x04, 0x2f
        /*0002*/ 	.short	(.L_1 - .L_0)
	.align		4
.L_0:
        /*0004*/ 	.word	index@(_Z16grayscale_kernelPhS_jj)
        /*0008*/ 	.word	0x00000010


	//----- nvinfo : EIATTR_FRAME_SIZE
	.align		4
.L_1:
        /*000c*/ 	.byte	0x04, 0x11
        /*000e*/ 	.short	(.L_3 - .L_2)
	.align		4
.L_2:
        /*0010*/ 	.word	index@(_Z16grayscale_kernelPhS_jj)
        /*0014*/ 	.word	0x00000000


	//----- nvinfo : EIATTR_REGCOUNT
	.align		4
.L_3:
        /*0018*/ 	.byte	0x04, 0x2f
        /*001a*/ 	.short	(.L_5 - .L_4)
	.align		4
.L_4:
        /*001c*/ 	.word	index@(_Z12sobel_kernelPhS_jj)
        /*0020*/ 	.word	0x0000001a


	//----- nvinfo : EIATTR_FRAME_SIZE
	.align		4
.L_5:
        /*0024*/ 	.byte	0x04, 0x11
        /*0026*/ 	.short	(.L_7 - .L_6)
	.align		4
.L_6:
        /*0028*/ 	.word	index@($__internal_1_$__cuda_sm20_sqrt_rn_f32_slowpath)
        /*002c*/ 	.word	0x00000000


	//----- nvinfo : EIATTR_FRAME_SIZE
	.align		4
.L_7:
        /*0030*/ 	.byte	0x04, 0x11
        /*0032*/ 	.short	(.L_9 - .L_8)
	.align		4
.L_8:
        /*0034*/ 	.word	index@(_Z12sobel_kernelPhS_jj)
        /*0038*/ 	.word	0x00000000


	//----- nvinfo : EIATTR_REGCOUNT
	.align		4
.L_9:
        /*003c*/ 	.byte	0x04, 0x2f
        /*003e*/ 	.short	(.L_11 - .L_10)
	.align		4
.L_10:
        /*0040*/ 	.word	index@(_Z19sobel_kernel_sharedPhS_jj)
        /*0044*/ 	.word	0x00000020


	//----- nvinfo : EIATTR_FRAME_SIZE
	.align		4
.L_11:
        /*0048*/ 	.byte	0x04, 0x11
        /*004a*/ 	.short	(.L_13 - .L_12)
	.align		4
.L_12:
        /*004c*/ 	.word	index@($__internal_0_$__cuda_sm20_sqrt_rn_f32_slowpath)
        /*0050*/ 	.word	0x00000000


	//----- nvinfo : EIATTR_FRAME_SIZE
	.align		4
.L_13:
        /*0054*/ 	.byte	0x04, 0x11
        /*0056*/ 	.short	(.L_15 - .L_14)
	.align		4
.L_14:
        /*0058*/ 	.word	index@(_Z19sobel_kernel_sharedPhS_jj)
        /*005c*/ 	.word	0x00000000


	//----- nvinfo : EIATTR_MIN_STACK_SIZE
	.align		4
.L_15:
        /*0060*/ 	.byte	0x04, 0x12
        /*0062*/ 	.short	(.L_17 - .L_16)
	.align		4
.L_16:
        /*0064*/ 	.word	index@(_Z19sobel_kernel_sharedPhS_jj)
        /*0068*/ 	.word	0x00000000


	//----- nvinfo : EIATTR_MIN_STACK_SIZE
	.align		4
.L_17:
        /*006c*/ 	.byte	0x04, 0x12
        /*006e*/ 	.short	(.L_19 - .L_18)
	.align		4
.L_18:
        /*0070*/ 	.word	index@(_Z12sobel_kernelPhS_jj)
        /*0074*/ 	.word	0x00000000


	//----- nvinfo : EIATTR_MIN_STACK_SIZE
	.align		4
.L_19:
        /*0078*/ 	.byte	0x04, 0x12
        /*007a*/ 	.short	(.L_21 - .L_20)
	.align		4
.L_20:
        /*007c*/ 	.word	index@(_Z16grayscale_kernelPhS_jj)
        /*0080*/ 	.word	0x00000000
.L_21:


//--------------------- .nv.compat                --------------------------
	.section	.nv.compat,"",@"SHT_CUDA_COMPAT_INFO"
	.align	4
        /*0000*/ 	.byte	0x02, 0x09, 0x00, 0x00, 0x02, 0x02, 0x01, 0x00, 0x02, 0x05, 0x05, 0x00, 0x03, 0x07, 0x01, 0x01
        /*0010*/ 	.byte	0x02, 0x03, 0x00, 0x00, 0x02, 0x06, 0x01, 0x00, 0x04, 0x0b, 0x08, 0x00, 0x01, 0x00, 0x00, 0x00
        /*0020*/ 	.byte	0x00, 0x00, 0x00, 0x00


//--------------------- .nv.info._Z19sobel_kernel_sharedPhS_jj --------------------------
	.section	.nv.info._Z19sobel_kernel_sharedPhS_jj,"",@"SHT_CUDA_INFO"
	.sectionflags	@""
	.align	4


	//----- nvinfo : EIATTR_CUDA_API_VERSION
	.align		4
        /*0000*/ 	.byte	0x04, 0x37
        /*0002*/ 	.short	(.L_23 - .L_22)
.L_22:
        /*0004*/ 	.word	0x00000082


	//----- nvinfo : EIATTR_KPARAM_INFO
	.align		4
.L_23:
        /*0008*/ 	.byte	0x04, 0x17
        /*000a*/ 	.short	(.L_25 - .L_24)
.L_24:
        /*000c*/ 	.word	0x00000000
        /*0010*/ 	.short	0x0003
        /*0012*/ 	.short	0x0014
        /*0014*/ 	.byte	0x00, 0xf0, 0x11, 0x00


	//----- nvinfo : EIATTR_KPARAM_INFO
	.align		4
.L_25:
        /*0018*/ 	.byte	0x04, 0x17
        /*001a*/ 	.short	(.L_27 - .L_26)
.L_26:
        /*001c*/ 	.word	0x00000000
        /*0020*/ 	.short	0x0002
        /*0022*/ 	.short	0x0010
        /*0024*/ 	.byte	0x00, 0xf0, 0x11, 0x00


	//----- nvinfo : EIATTR_KPARAM_INFO
	.align		4
.L_27:
        /*0028*/ 	.byte	0x04, 0x17
        /*002a*/ 	.short	(.L_29 - .L_28)
.L_28:
        /*002c*/ 	.word	0x00000000
        /*0030*/ 	.short	0x0001
        /*0032*/ 	.short	0x0008
        /*0034*/ 	.byte	0x00, 0xf5, 0x21, 0x00


	//----- nvinfo : EIATTR_KPARAM_INFO
	.align		4
.L_29:
        /*0038*/ 	.byte	0x04, 0x17
        /*003a*/ 	.short	(.L_31 - .L_30)
.L_30:
        /*003c*/ 	.word	0x00000000
        /*0040*/ 	.short	0x0000
        /*0042*/ 	.short	0x0000
        /*0044*/ 	.byte	0x00, 0xf5, 0x21, 0x00


	//----- nvinfo : EIATTR_SPARSE_MMA_MASK
	.align		4
.L_31:
        /*0048*/ 	.byte	0x03, 0x50
        /*004a*/ 	.short	0x0000


	//----- nvinfo : EIATTR_MAXREG_COUNT
	.align		4
        /*004c*/ 	.byte	0x03, 0x1b
        /*004e*/ 	.short	0x00ff


	//----- nvinfo : EIATTR_NUM_BARRIERS
	.align		4
        /*0050*/ 	.byte	0x02, 0x4c
        /*0052*/ 	.byte	0x01
	.zero		1


	//----- nvinfo : EIATTR_MERCURY_ISA_VERSION
	.align		4
        /*0054*/ 	.byte	0x03, 0x5f
        /*0056*/ 	.short	0x0101


	//----- nvinfo : EIATTR_VRC_CTA_INIT_COUNT
	.align		4
        /*0058*/ 	.byte	0x02, 0x4a
	.zero		1
	.zero		1


	//----- nvinfo : EIATTR_EXIT_INSTR_OFFSETS
	.align		4
        /*005c*/ 	.byte	0x04, 0x1c
        /*005e*/ 	.short	(.L_33 - .L_32)


	//   ....[0]....
.L_32:
        /*0060*/ 	.word	0x00000fa0


	//   ....[1]....
        /*0064*/ 	.word	0x00001370


	//----- nvinfo : EIATTR_CRS_STACK_SIZE
	.align		4
.L_33:
        /*0068*/ 	.byte	0x04, 0x1e
        /*006a*/ 	.short	(.L_35 - .L_34)
.L_34:
        /*006c*/ 	.word	0x00000000


	//----- nvinfo : EIATTR_CBANK_PARAM_SIZE
	.align		4
.L_35:
        /*0070*/ 	.byte	0x03, 0x19
        /*0072*/ 	.short	0x0018


	//----- nvinfo : EIATTR_PARAM_CBANK
	.align		4
        /*0074*/ 	.byte	0x04, 0x0a
        /*0076*/ 	.short	(.L_37 - .L_36)
	.align		4
.L_36:
        /*0078*/ 	.word	index@(.nv.constant0._Z19sobel_kernel_sharedPhS_jj)
        /*007c*/ 	.short	0x0380
        /*007e*/ 	.short	0x0018


	//----- nvinfo : EIATTR_SW_WAR
	.align		4
.L_37:
        /*0080*/ 	.byte	0x04, 0x36
        /*0082*/ 	.short	(.L_39 - .L_38)
.L_38:
        /*0084*/ 	.word	0x00000008
.L_39:


//--------------------- .nv.info._Z12sobel_kernelPhS_jj --------------------------
	.section	.nv.info._Z12sobel_kernelPhS_jj,"",@"SHT_CUDA_INFO"
	.sectionflags	@""
	.align	4


	//----- nvinfo : EIATTR_CUDA_API_VERSION
	.align		4
        /*0000*/ 	.byte	0x04, 0x37
        /*0002*/ 	.short	(.L_41 - .L_40)
.L_40:
        /*0004*/ 	.word	0x00000082


	//----- nvinfo : EIATTR_KPARAM_INFO
	.align		4
.L_41:
        /*0008*/ 	.byte	0x04, 0x17
        /*000a*/ 	.short	(.L_43 - .L_42)
.L_42:
        /*000c*/ 	.word	0x00000000
        /*0010*/ 	.short	0x0003
        /*0012*/ 	.short	0x0014
        /*0014*/ 	.byte	0x00, 0xf0, 0x11, 0x00


	//----- nvinfo : EIATTR_KPARAM_INFO
	.align		4
.L_43:
        /*0018*/ 	.byte	0x04, 0x17
        /*001a*/ 	.short	(.L_45 - .L_44)
.L_44:
        /*001c*/ 	.word	0x00000000
        /*0020*/ 	.short	0x0002
        /*0022*/ 	.short	0x0010
        /*0024*/ 	.byte	0x00, 0xf0, 0x11, 0x00


	//----- nvinfo : EIATTR_KPARAM_INFO
	.align		4
.L_45:
        /*0028*/ 	.byte	0x04, 0x17
        /*002a*/ 	.short	(.L_47 - .L_46)
.L_46:
        /*002c*/ 	.word	0x00000000
        /*0030*/ 	.short	0x0001
        /*0032*/ 	.short	0x0008
        /*0034*/ 	.byte	0x00, 0xf5, 0x21, 0x00


	//----- nvinfo : EIATTR_KPARAM_INFO
	.align		4
.L_47:
        /*0038*/ 	.byte	0x04, 0x17
        /*003a*/ 	.short	(.L_49 - .L_48)
.L_48:
        /*003c*/ 	.word	0x00000000
        /*0040*/ 	.short	0x0000
        /*0042*/ 	.short	0x0000
        /*0044*/ 	.byte	0x00, 0xf5, 0x21, 0x00


	//----- nvinfo : EIATTR_SPARSE_MMA_MASK
	.align		4
.L_49:
        /*0048*/ 	.byte	0x03, 0x50
        /*004a*/ 	.short	0x0000


	//----- nvinfo : EIATTR_MAXREG_COUNT
	.align		4
        /*004c*/ 	.byte	0x03, 0x1b
        /*004e*/ 	.short	0x00ff


	//----- nvinfo : EIATTR_MERCURY_ISA_VERSION
	.align		4
        /*0050*/ 	.byte	0x03, 0x5f
        /*0052*/ 	.short	0x0101


	//----- nvinfo : EIATTR_VRC_CTA_INIT_COUNT
	.align		4
        /*0054*/ 	.byte	0x02, 0x4a
	.zero		1
	.zero		1


	//----- nvinfo : EIATTR_EXIT_INSTR_OFFSETS
	.align		4
        /*0058*/ 	.byte	0x04, 0x1c
        /*005a*/ 	.short	(.L_51 - .L_50)


	//   ....[0]....
.L_50:
        /*005c*/ 	.word	0x000000c0


	//   ....[1]....
        /*0060*/ 	.word	0x00000930


	//----- nvinfo : EIATTR_CRS_STACK_SIZE
	.align		4
.L_51:
        /*0064*/ 	.byte	0x04, 0x1e
        /*0066*/ 	.short	(.L_53 - .L_52)
.L_52:
        /*0068*/ 	.word	0x00000000


	//----- nvinfo : EIATTR_CBANK_PARAM_SIZE
	.align		4
.L_53:
        /*006c*/ 	.byte	0x03, 0x19
        /*006e*/ 	.short	0x0018


	//----- nvinfo : EIATTR_PARAM_CBANK
	.align		4
        /*0070*/ 	.byte	0x04, 0x0a
        /*0072*/ 	.short	(.L_55 - .L_54)
	.align		4
.L_54:
        /*0074*/ 	.word	index@(.nv.constant0._Z12sobel_kernelPhS_jj)
        /*0078*/ 	.short	0x0380
        /*007a*/ 	.short	0x0018


	//----- nvinfo : EIATTR_SW_WAR
	.align		4
.L_55:
        /*007c*/ 	.byte	0x04, 0x36
        /*007e*/ 	.short	(.L_57 - .L_56)
.L_56:
        /*0080*/ 	.word	0x00000008
.L_57:


//--------------------- .nv.info._Z16grayscale_kernelPhS_jj --------------------------
	.section	.nv.info._Z16grayscale_kernelPhS_jj,"",@"SHT_CUDA_INFO"
	.sectionflags	@""
	.align	4


	//----- nvinfo : EIATTR_CUDA_API_VERSION
	.align		4
        /*0000*/ 	.byte	0x04, 0x37
        /*0002*/ 	.short	(.L_59 - .L_58)
.L_58:
        /*0004*/ 	.word	0x00000082


	//----- nvinfo : EIATTR_KPARAM_INFO
	.align		4
.L_59:
        /*0008*/ 	.byte	0x04, 0x17
        /*000a*/ 	.short	(.L_61 - .L_60)
.L_60:
        /*000c*/ 	.word	0x00000000
        /*0010*/ 	.short	0x0003
        /*0012*/ 	.short	0x0014
        /*0014*/ 	.byte	0x00, 0xf0, 0x11, 0x00


	//----- nvinfo : EIATTR_KPARAM_INFO
	.align		4
.L_61:
        /*0018*/ 	.byte	0x04, 0x17
        /*001a*/ 	.short	(.L_63 - .L_62)
.L_62:
        /*001c*/ 	.word	0x00000000
        /*0020*/ 	.short	0x0002
        /*0022*/ 	.short	0x0010
        /*0024*/ 	.byte	0x00, 0xf0, 0x11, 0x00


	//----- nvinfo : EIATTR_KPARAM_INFO
	.align		4
.L_63:
        /*0028*/ 	.byte	0x04, 0x17
        /*002a*/ 	.short	(.L_65 - .L_64)
.L_64:
        /*002c*/ 	.word	0x00000000
        /*0030*/ 	.short	0x0001
        /*0032*/ 	.short	0x0008
        /*0034*/ 	.byte	0x00, 0xf5, 0x21, 0x00


	//----- nvinfo : EIATTR_KPARAM_INFO
	.align		4
.L_65:
        /*0038*/ 	.byte	0x04, 0x17
        /*003a*/ 	.short	(.L_67 - .L_66)
.L_66:
        /*003c*/ 	.word	0x00000000
        /*0040*/ 	.short	0x0000
        /*0042*/ 	.short	0x0000
        /*0044*/ 	.byte	0x00, 0xf5, 0x21, 0x00


	//----- nvinfo : EIATTR_SPARSE_MMA_MASK
	.align		4
.L_67:
        /*0048*/ 	.byte	0x03, 0x50
        /*004a*/ 	.short	0x0000


	//----- nvinfo : EIATTR_MAXREG_COUNT
	.align		4
        /*004c*/ 	.byte	0x03, 0x1b
        /*004e*/ 	.short	0x00ff


	//----- nvinfo : EIATTR_MERCURY_ISA_VERSION
	.align		4
        /*0050*/ 	.byte	0x03, 0x5f
        /*0052*/ 	.short	0x0101


	//----- nvinfo : EIATTR_VRC_CTA_INIT_COUNT
	.align		4
        /*0054*/ 	.byte	0x02, 0x4a
	.zero		1
	.zero		1


	//----- nvinfo : EIATTR_EXIT_INSTR_OFFSETS
	.align		4
        /*0058*/ 	.byte	0x04, 0x1c
        /*005a*/ 	.short	(.L_69 - .L_68)


	//   ....[0]....
.L_68:
        /*005c*/ 	.word	0x000000c0


	//   ....[1]....
        /*0060*/ 	.word	0x000002c0


	//----- nvinfo : EIATTR_CBANK_PARAM_SIZE
	.align		4
.L_69:
        /*0064*/ 	.byte	0x03, 0x19
        /*0066*/ 	.short	0x0018


	//----- nvinfo : EIATTR_PARAM_CBANK
	.align		4
        /*0068*/ 	.byte	0x04, 0x0a
        /*006a*/ 	.short	(.L_71 - .L_70)
	.align		4
.L_70:
        /*006c*/ 	.word	index@(.nv.constant0._Z16grayscale_kernelPhS_jj)
        /*0070*/ 	.short	0x0380
        /*0072*/ 	.short	0x0018


	//----- nvinfo : EIATTR_SW_WAR
	.align		4
.L_71:
        /*0074*/ 	.byte	0x04, 0x36
        /*0076*/ 	.short	(.L_73 - .L_72)
.L_72:
        /*0078*/ 	.word	0x00000008
.L_73:


//--------------------- .nv.callgraph             --------------------------
	.section	.nv.callgraph,"",@"SHT_CUDA_CALLGRAPH"
	.align	4
	.sectionentsize	8
	.align		4
        /*0000*/ 	.word	0x00000000
	.align		4
        /*0004*/ 	.word	0xffffffff
	.align		4
        /*0008*/ 	.word	0x00000000
	.align		4
        /*000c*/ 	.word	0xfffffffe
	.align		4
        /*0010*/ 	.word	0x00000000
	.align		4
        /*0014*/ 	.word	0xfffffffd
	.align		4
        /*0018*/ 	.word	0x00000000
	.align		4
        /*001c*/ 	.word	0xfffffffc


//--------------------- .text._Z19sobel_kernel_sharedPhS_jj --------------------------
	.section	.text._Z19sobel_kernel_sharedPhS_jj,"ax",@progbits
	.align	128
        .global         _Z19sobel_kernel_sharedPhS_jj
        .type           _Z19sobel_kernel_sharedPhS_jj,@function
        .size           _Z19sobel_kernel_sharedPhS_jj,(.L_x_25 - _Z19sobel_kernel_sharedPhS_jj)
        .other          _Z19sobel_kernel_sharedPhS_jj,@"STO_CUDA_ENTRY STV_DEFAULT"
_Z19sobel_kernel_sharedPhS_jj:
.text._Z19sobel_kernel_sharedPhS_jj:
[----:B------:R-:W-:Y:S01]  /*0000*/  LDC R1, c[0x0][0x37c] ;  /* 0x0000df00ff017b82 */ /* 0x000fe20000000800 */
[----:B------:R-:W0:Y:S07]  /*0010*/  S2R R0, SR_TID.X ;  /* 0x0000000000007919 */ /* 0x000e2e0000002100 */
[----:B------:R-:W1:Y:S01]  /*0020*/  LDC R12, c[0x0][0x360] ;  /* 0x0000d800ff0c7b82 */ /* 0x000e620000000800 */
[----:B------:R-:W2:Y:S01]  /*0030*/  LDCU.64 UR4, c[0x0][0x358] ;  /* 0x00006b00ff0477ac */ /* 0x000ea20008000a00 */
[----:B------:R-:W-:Y:S01]  /*0040*/  BSSY.RECONVERGENT B0, `(.L_x_0) ;  /* 0x00000ef000007945 */ /* 0x000fe20003800200 */
[----:B------:R-:W0:Y:S01]  /*0050*/  S2R R7, SR_TID.Y ;  /* 0x0000000000077919 */ /* 0x000e220000002200 */
[----:B------:R-:W3:Y:S01]  /*0060*/  LDCU.64 UR8, c[0x0][0x380] ;  /* 0x00007000ff0877ac */ /* 0x000ee20008000a00 */
[----:B------:R-:W4:Y:S03]  /*0070*/  S2R R6, SR_CTAID.Z ;  /* 0x0000000000067919 */ /* 0x000f260000002700 */
[----:B------:R-:W5:Y:S01]  /*0080*/  LDC R3, c[0x0][0x364] ;  /* 0x0000d900ff037b82 */ /* 0x000f620000000800 */
[----:B------:R-:W0:Y:S07]  /*0090*/  LDCU.64 UR10, c[0x0][0x380] ;  /* 0x00007000ff0a77ac */ /* 0x000e2e0008000a00 */
[----:B------:R-:W2:Y:S08]  /*00a0*/  S2UR UR6, SR_CTAID.X ;  /* 0x00000000000679c3 */ /* 0x000eb00000002500 */
[----:B------:R-:W3:Y:S01]  /*00b0*/  S2UR UR7, SR_CTAID.Y ;  /* 0x00000000000779c3 */ /* 0x000ee20000002600 */
[----:B-1----:R-:W-:-:S02]  /*00c0*/  VIADD R8, R12, 0x2 ;  /* 0x000000020c087836 */ /* 0x002fc40000000000 */
[----:B-----5:R-:W-:Y:S02]  /*00d0*/  VIADD R9, R3, 0x2 ;  /* 0x0000000203097836 */ /* 0x020fe40000000000 */
[----:B0-----:R-:W-:Y:S02]  /*00e0*/  IMAD R15, R12, R7, R0 ;  /* 0x000000070c0f7224 */ /* 0x001fe400078e0200 */
[----:B------:R-:W-:Y:S02]  /*00f0*/  IMAD R9, R8, R9, RZ ;  /* 0x0000000908097224 */ /* 0x000fe400078e02ff */
[----:B--2---:R-:W-:-:S03]  /*0100*/  IMAD R11, R12, UR6, RZ ;  /* 0x000000060c0b7c24 */ /* 0x004fc6000f8e02ff */
[----:B------:R-:W-:Y:S01]  /*0110*/  ISETP.GE.U32.AND P0, PT, R15, R9, PT ;  /* 0x000000090f00720c */ /* 0x000fe20003f06070 */
[----:B---3--:R-:W-:-:S12]  /*0120*/  IMAD R10, R3, UR7, RZ ;  /* 0x00000007030a7c24 */ /* 0x008fd8000f8e02ff */
[----:B----4-:R-:W-:Y:S05]  /*0130*/  @P0 BRA `(.L_x_1) ;  /* 0x0000000c007c0947 */ /* 0x010fea0003800000 */
[----:B------:R-:W-:Y:S01]  /*0140*/  IMAD R12, R12, R3, RZ ;  /* 0x000000030c0c7224 */ /* 0x000fe200078e02ff */
[----:B------:R-:W-:Y:S03]  /*0150*/  BSSY.RECONVERGENT B1, `(.L_x_2) ;  /* 0x0000051000017945 */ /* 0x000fe60003800200 */
[----:B------:R-:W0:Y:S01]  /*0160*/  I2F.U32.RP R14, R12 ;  /* 0x0000000c000e7306 */ /* 0x000e220000209000 */
[----:B------:R-:W-:Y:S01]  /*0170*/  IMAD.IADD R4, R15, 0x1, R12 ;  /* 0x000000010f047824 */ /* 0x000fe200078e020c */
[----:B------:R-:W-:Y:S02]  /*0180*/  IADD3 R17, PT, PT, RZ, -R12, RZ ;  /* 0x8000000cff117210 */ /* 0x000fe40007ffe0ff */
[----:B------:R-:W-:Y:S02]  /*0190*/  ISETP.NE.U32.AND P2, PT, R12, RZ, PT ;  /* 0x000000ff0c00720c */ /* 0x000fe40003f45070 */
[----:B------:R-:W-:-:S02]  /*01a0*/  ISETP.GE.U32.AND P0, PT, R4, R9, PT ;  /* 0x000000090400720c */ /* 0x000fc40003f06070 */
[----:B------:R-:W-:Y:S02]  /*01b0*/  VIMNMX.U32 R5, PT, PT, R9, R4, !PT ;  /* 0x0000000409057248 */ /* 0x000fe40007fe0000 */
[----:B------:R-:W-:-:S04]  /*01c0*/  SEL R13, RZ, 0x1, P0 ;  /* 0x00000001ff0d7807 */ /* 0x000fc80000000000 */
[----:B------:R-:W-:Y:S01]  /*01d0*/  IADD3 R5, PT, PT, R5, -R4, -R13 ;  /* 0x8000000405057210 */ /* 0x000fe20007ffe80d */
[----:B0-----:R-:W0:Y:S02]  /*01e0*/  MUFU.RCP R14, R14 ;  /* 0x0000000e000e7308 */ /* 0x001e240000001000 */
[----:B0-----:R-:W-:-:S06]  /*01f0*/  VIADD R2, R14, 0xffffffe ;  /* 0x0ffffffe0e027836 */ /* 0x001fcc0000000000 */
[----:B------:R0:W1:Y:S02]  /*0200*/  F2I.FTZ.U32.TRUNC.NTZ R3, R2 ;  /* 0x0000000200037305 */ /* 0x000064000021f000 */
[----:B0-----:R-:W-:Y:S02]  /*0210*/  IMAD.MOV.U32 R2, RZ, RZ, RZ ;  /* 0x000000ffff027224 */ /* 0x001fe400078e00ff */
[----:B-1----:R-:W-:-:S04]  /*0220*/  IMAD R17, R17, R3, RZ ;  /* 0x0000000311117224 */ /* 0x002fc800078e02ff */
[----:B------:R-:W-:-:S06]  /*0230*/  IMAD.HI.U32 R14, R3, R17, R2 ;  /* 0x00000011030e7227 */ /* 0x000fcc00078e0002 */
[----:B------:R-:W-:-:S04]  /*0240*/  IMAD.HI.U32 R14, R14, R5, RZ ;  /* 0x000000050e0e7227 */ /* 0x000fc800078e00ff */
[----:B------:R-:W-:-:S04]  /*0250*/  IMAD.MOV R2, RZ, RZ, -R14 ;  /* 0x000000ffff027224 */ /* 0x000fc800078e0a0e */
[----:B------:R-:W-:Y:S02]  /*0260*/  IMAD R5, R12, R2, R5 ;  /* 0x000000020c057224 */ /* 0x000fe400078e0205 */
[----:B------:R-:W0:Y:S03]  /*0270*/  LDC.64 R2, c[0x0][0x390] ;  /* 0x0000e400ff027b82 */ /* 0x000e260000000a00 */
[----:B------:R-:W-:-:S13]  /*0280*/  ISETP.GE.U32.AND P0, PT, R5, R12, PT ;  /* 0x0000000c0500720c */ /* 0x000fda0003f06070 */
[----:B------:R-:W-:Y:S01]  /*0290*/  @P0 IADD3 R5, PT, PT, -R12, R5, RZ ;  /* 0x000000050c050210 */ /* 0x000fe20007ffe1ff */
[----:B------:R-:W-:-:S03]  /*02a0*/  @P0 VIADD R14, R14, 0x1 ;  /* 0x000000010e0e0836 */ /* 0x000fc60000000000 */
[----:B------:R-:W-:-:S13]  /*02b0*/  ISETP.GE.U32.AND P1, PT, R5, R12, PT ;  /* 0x0000000c0500720c */ /* 0x000fda0003f26070 */
[----:B------:R-:W-:Y:S01]  /*02c0*/  @P1 VIADD R14, R14, 0x1 ;  /* 0x000000010e0e1836 */ /* 0x000fe20000000000 */
[----:B------:R-:W-:-:S05]  /*02d0*/  @!P2 LOP3.LUT R14, RZ, R12, RZ, 0x33, !PT ;  /* 0x0000000cff0ea212 */ /* 0x000fca00078e33ff */
[----:B------:R-:W-:Y:S01]  /*02e0*/  IMAD.IADD R4, R13, 0x1, R14 ;  /* 0x000000010d047824 */ /* 0x000fe200078e020e */
[----:B0-----:R-:W-:Y:S01]  /*02f0*/  IADD3 R13, PT, PT, R2, -0x1, RZ ;  /* 0xffffffff020d7810 */ /* 0x001fe20007ffe0ff */
[----:B------:R-:W-:-:S03]  /*0300*/  VIADD R14, R3, 0xffffffff ;  /* 0xffffffff030e7836 */ /* 0x000fc60000000000 */
[C---:B------:R-:W-:Y:S02]  /*0310*/  LOP3.LUT R5, R4.reuse, 0x3, RZ, 0xc0, !PT ;  /* 0x0000000304057812 */ /* 0x040fe400078ec0ff */
[----:B------:R-:W-:Y:S02]  /*0320*/  ISETP.GE.U32.AND P0, PT, R4, 0x3, PT ;  /* 0x000000030400780c */ /* 0x000fe40003f06070 */
[----:B------:R-:W-:-:S13]  /*0330*/  ISETP.NE.AND P1, PT, R5, 0x3, PT ;  /* 0x000000030500780c */ /* 0x000fda0003f25270 */
[----:B------:R-:W-:Y:S05]  /*0340*/  @!P1 BRA `(.L_x_3) ;  /* 0x0000000000c49947 */ /* 0x000fea0003800000 */
[----:B------:R-:W0:Y:S01]  /*0350*/  I2F.U32.RP R17, R8 ;  /* 0x0000000800117306 */ /* 0x000e220000209000 */
[----:B------:R-:W1:Y:S01]  /*0360*/  S2R R19, SR_CgaCtaId ;  /* 0x0000000000137919 */ /* 0x000e620000008800 */
[----:B------:R-:W-:Y:S01]  /*0370*/  MOV R16, 0x400 ;  /* 0x0000040000107802 */ /* 0x000fe20000000f00 */
[----:B------:R-:W-:Y:S01]  /*0380*/  IMAD.MOV R21, RZ, RZ, -R8 ;  /* 0x000000ffff157224 */ /* 0x000fe200078e0a08 */
[----:B------:R-:W-:Y:S02]  /*0390*/  IADD3 R4, PT, PT, R4, 0x1, RZ ;  /* 0x0000000104047810 */ /* 0x000fe40007ffe0ff */
[----:B------:R-:W-:Y:S02]  /*03a0*/  ISETP.NE.U32.AND P1, PT, R8, RZ, PT ;  /* 0x000000ff0800720c */ /* 0x000fe40003f25070 */
[----:B0-----:R-:W0:Y:S02]  /*03b0*/  MUFU.RCP R17, R17 ;  /* 0x0000001100117308 */ /* 0x001e240000001000 */
[----:B0-----:R-:W-:Y:S01]  /*03c0*/  VIADD R5, R17, 0xffffffe ;  /* 0x0ffffffe11057836 */ /* 0x001fe20000000000 */
[----:B-1----:R-:W-:-:S02]  /*03d0*/  LEA R16, R19, R16, 0x18 ;  /* 0x0000001013107211 */ /* 0x002fc400078ec0ff */
[----:B------:R-:W-:Y:S01]  /*03e0*/  LOP3.LUT R19, R4, 0x3, RZ, 0xc0, !PT ;  /* 0x0000000304137812 */ /* 0x000fe200078ec0ff */
[----:B------:R-:W-:Y:S01]  /*03f0*/  IMAD.MOV.U32 R4, RZ, RZ, RZ ;  /* 0x000000ffff047224 */ /* 0x000fe200078e00ff */
[----:B------:R-:W-:Y:S01]  /*0400*/  LOP3.LUT R17, RZ, R8, RZ, 0x33, !PT ;  /* 0x00000008ff117212 */ /* 0x000fe200078e33ff */
[----:B------:R-:W0:Y:S02]  /*0410*/  F2I.FTZ.U32.TRUNC.NTZ R5, R5 ;  /* 0x0000000500057305 */ /* 0x000e24000021f000 */
[----:B------:R-:W-:Y:S02]  /*0420*/  IMAD.MOV R19, RZ, RZ, -R19 ;  /* 0x000000ffff137224 */ /* 0x000fe400078e0a13 */
[----:B0-----:R-:W-:-:S04]  /*0430*/  IMAD R21, R21, R5, RZ ;  /* 0x0000000515157224 */ /* 0x001fc800078e02ff */
[----:B------:R-:W-:-:S07]  /*0440*/  IMAD.HI.U32 R18, R5, R21, R4 ;  /* 0x0000001505127227 */ /* 0x000fce00078e0004 */
.L_x_4:
[----:B0-----:R-:W-:-:S04]  /*0450*/  IMAD.HI.U32 R4, R18, R15, RZ ;  /* 0x0000000f12047227 */ /* 0x001fc800078e00ff */
[----:B------:R-:W-:-:S04]  /*0460*/  IMAD.MOV R5, RZ, RZ, -R4 ;  /* 0x000000ffff057224 */ /* 0x000fc800078e0a04 */
[----:B------:R-:W-:-:S05]  /*0470*/  IMAD R5, R8, R5, R15 ;  /* 0x0000000508057224 */ /* 0x000fca00078e020f */
[----:B------:R-:W-:-:S13]  /*0480*/  ISETP.GE.U32.AND P2, PT, R5, R8, PT ;  /* 0x000000080500720c */ /* 0x000fda0003f46070 */
[----:B------:R-:W-:Y:S01]  /*0490*/  @P2 IADD3 R5, PT, PT, -R8, R5, RZ ;  /* 0x0000000508052210 */ /* 0x000fe20007ffe1ff */
[----:B------:R-:W-:-:S03]  /*04a0*/  @P2 VIADD R4, R4, 0x1 ;  /* 0x0000000104042836 */ /* 0x000fc60000000000 */
[----:B------:R-:W-:-:S13]  /*04b0*/  ISETP.GE.U32.AND P3, PT, R5, R8, PT ;  /* 0x000000080500720c */ /* 0x000fda0003f66070 */
[----:B------:R-:W-:-:S05]  /*04c0*/  @P3 VIADD R4, R4, 0x1 ;  /* 0x0000000104043836 */ /* 0x000fca0000000000 */
[----:B------:R-:W-:-:S04]  /*04d0*/  SEL R4, R17, R4, !P1 ;  /* 0x0000000411047207 */ /* 0x000fc80004800000 */
[----:B------:R-:W-:Y:S01]  /*04e0*/  PRMT R21, R4, 0x8880, RZ ;  /* 0x0000888004157816 */ /* 0x000fe200000000ff */
[----:B------:R-:W-:-:S04]  /*04f0*/  IMAD.MOV R5, RZ, RZ, -R4 ;  /* 0x000000ffff057224 */ /* 0x000fc800078e0a04 */
[----:B------:R-:W-:-:S05]  /*0500*/  IMAD R5, R8, R5, R15 ;  /* 0x0000000508057224 */ /* 0x000fca00078e020f */
[----:B------:R-:W-:Y:S02]  /*0510*/  PRMT R20, R5, 0x8880, RZ ;  /* 0x0000888005147816 */ /* 0x000fe400000000ff */
[----:B------:R-:W-:Y:S02]  /*0520*/  VIADDMNMX R5, R21, R10, 0x1, !PT ;  /* 0x0000000115057446 */ /* 0x000fe4000780010a */
[----:B------:R-:W-:Y:S02]  /*0530*/  VIADDMNMX R4, R20, R11, 0x1, !PT ;  /* 0x0000000114047446 */ /* 0x000fe4000780010b */
[----:B------:R-:W-:-:S03]  /*0540*/  IADD3 R5, PT, PT, R5, -0x1, RZ ;  /* 0xffffffff05057810 */ /* 0x000fc60007ffe0ff */
[----:B------:R-:W-:Y:S01]  /*0550*/  VIADD R4, R4, 0xffffffff ;  /* 0xffffffff04047836 */ /* 0x000fe20000000000 */
[----:B------:R-:W-:-:S04]  /*0560*/  ISETP.GE.U32.AND P3, PT, R5, R3, PT ;  /* 0x000000030500720c */ /* 0x000fc80003f66070 */
[C---:B------:R-:W-:Y:S02]  /*0570*/  ISETP.GE.U32.AND P2, PT, R4.reuse, R2, PT ;  /* 0x000000020400720c */ /* 0x040fe40003f46070 */
[----:B------:R-:W-:Y:S02]  /*0580*/  SEL R22, R5, R14, !P3 ;  /* 0x0000000e05167207 */ /* 0x000fe40005800000 */
[----:B------:R-:W-:-:S05]  /*0590*/  SEL R5, R4, R13, !P2 ;  /* 0x0000000d04057207 */ /* 0x000fca0005000000 */
[----:B------:R-:W-:-:S04]  /*05a0*/  IMAD R5, R22, R2, R5 ;  /* 0x0000000216057224 */ /* 0x000fc800078e0205 */
[----:B------:R-:W-:-:S05]  /*05b0*/  IMAD R5, R5, 0x3, R6 ;  /* 0x0000000305057824 */ /* 0x000fca00078e0206 */
[----:B------:R-:W-:-:S05]  /*05c0*/  IADD3 R4, P2, PT, R5, UR8, RZ ;  /* 0x0000000805047c10 */ /* 0x000fca000ff5e0ff */
[----:B------:R-:W-:-:S05]  /*05d0*/  IMAD.X R5, RZ, RZ, UR9, P2 ;  /* 0x00000009ff057e24 */ /* 0x000fca00090e06ff */
[----:B------:R-:W2:Y:S01]  /*05e0*/  LDG.E.U8 R4, desc[UR4][R4.64] ;  /* 0x0000000404047981 */ /* 0x000ea2000c1e1100 */
[----:B------:R-:W-:Y:S01]  /*05f0*/  IMAD R21, R21, 0x12, R16 ;  /* 0x0000001215157824 */ /* 0x000fe200078e0210 */
[----:B------:R-:W-:Y:S01]  /*0600*/  IADD3 R19, PT, PT, R19, 0x1, RZ ;  /* 0x0000000113137810 */ /* 0x000fe20007ffe0ff */
[----:B------:R-:W-:Y:S02]  /*0610*/  IMAD.IADD R15, R12, 0x1, R15 ;  /* 0x000000010c0f7824 */ /* 0x000fe400078e020f */
[----:B------:R-:W-:Y:S01]  /*0620*/  IMAD.IADD R21, R20, 0x1, R21 ;  /* 0x0000000114157824 */ /* 0x000fe200078e0215 */
[----:B------:R-:W-:-:S04]  /*0630*/  ISETP.NE.AND P2, PT, R19, RZ, PT ;  /* 0x000000ff1300720c */ /* 0x000fc80003f45270 */
[----:B--2---:R0:W-:Y:S09]  /*0640*/  STS.U8 [R21], R4 ;  /* 0x0000000415007388 */ /* 0x0041f20000000000 */
[----:B------:R-:W-:Y:S05]  /*0650*/  @P2 BRA `(.L_x_4) ;  /* 0xfffffffc007c2947 */ /* 0x000fea000383ffff */
.L_x_3:
[----:B------:R-:W-:Y:S05]  /*0660*/  BSYNC.RECONVERGENT B1 ;  /* 0x0000000000017941 */ /* 0x000fea0003800200 */
.L_x_2:
[----:B------:R-:W-:Y:S05]  /*0670*/  @!P0 BRA `(.L_x_1) ;  /* 0x00000008002c8947 */ /* 0x000fea0003800000 */
[----:B0-----:R-:W0:Y:S01]  /*0680*/  I2F.U32.RP R4, R8 ;  /* 0x0000000800047306 */ /* 0x001e220000209000 */
[----:B------:R-:W1:Y:S01]  /*0690*/  S2R R21, SR_CgaCtaId ;  /* 0x0000000000157919 */ /* 0x000e620000008800 */
[----:B------:R-:W-:Y:S02]  /*06a0*/  HFMA2 R18, -RZ, RZ, 0, 0 ;  /* 0x00000000ff127431 */ /* 0x000fe400000001ff */
[----:B------:R-:W-:Y:S01]  /*06b0*/  IMAD.MOV R17, RZ, RZ, -R8 ;  /* 0x000000ffff117224 */ /* 0x000fe200078e0a08 */
[----:B------:R-:W-:Y:S02]  /*06c0*/  MOV R16, 0x400 ;  /* 0x0000040000107802 */ /* 0x000fe40000000f00 */
[----:B------:R-:W-:Y:S02]  /*06d0*/  ISETP.NE.U32.AND P0, PT, R8, RZ, PT ;  /* 0x000000ff0800720c */ /* 0x000fe40003f05070 */
[----:B------:R-:W-:Y:S01]  /*06e0*/  LOP3.LUT R20, RZ, R8, RZ, 0x33, !PT ;  /* 0x00000008ff147212 */ /* 0x000fe200078e33ff */
[----:B0-----:R-:W0:Y:S02]  /*06f0*/  MUFU.RCP R4, R4 ;  /* 0x0000000400047308 */ /* 0x001e240000001000 */
[----:B0-----:R-:W-:Y:S01]  /*0700*/  VIADD R5, R4, 0xffffffe ;  /* 0x0ffffffe04057836 */ /* 0x001fe20000000000 */
[----:B-1----:R-:W-:Y:S01]  /*0710*/  LEA R16, R21, R16, 0x18 ;  /* 0x0000001015107211 */ /* 0x002fe200078ec0ff */
[----:B------:R-:W-:-:S04]  /*0720*/  IMAD R21, R12, 0x2, R15 ;  /* 0x000000020c157824 */ /* 0x000fc800078e020f */
[----:B------:R-:W0:Y:S02]  /*0730*/  F2I.FTZ.U32.TRUNC.NTZ R19, R5 ;  /* 0x0000000500137305 */ /* 0x000e24000021f000 */
[----:B0-----:R-:W-:-:S04]  /*0740*/  IMAD R17, R17, R19, RZ ;  /* 0x0000001311117224 */ /* 0x001fc800078e02ff */
[----:B------:R-:W-:-:S04]  /*0750*/  IMAD.HI.U32 R18, R19, R17, R18 ;  /* 0x0000001113127227 */ /* 0x000fc800078e0012 */
[----:B------:R-:W-:Y:S02]  /*0760*/  IMAD R19, R12, 0x3, R15 ;  /* 0x000000030c137824 */ /* 0x000fe400078e020f */
[----:B------:R-:W-:-:S07]  /*0770*/  IMAD.IADD R17, R15, 0x1, R12 ;  /* 0x000000010f117824 */ /* 0x000fce00078e020c */
.L_x_5:
[----:B-1----:R-:W-:-:S05]  /*0780*/  IMAD.HI.U32 R25, R18, R15, RZ ;  /* 0x0000000f12197227 */ /* 0x002fca00078e00ff */
[----:B------:R-:W-:-:S05]  /*0790*/  IADD3 R4, PT, PT, -R25, RZ, RZ ;  /* 0x000000ff19047210 */ /* 0x000fca0007ffe1ff */
[----:B------:R-:W-:-:S05]  /*07a0*/  IMAD R5, R8, R4, R15 ;  /* 0x0000000408057224 */ /* 0x000fca00078e020f */
[----:B------:R-:W-:-:S13]  /*07b0*/  ISETP.GE.U32.AND P1, PT, R5, R8, PT ;  /* 0x000000080500720c */ /* 0x000fda0003f26070 */
[----:B------:R-:W-:Y:S01]  /*07c0*/  @P1 IMAD.IADD R5, R5, 0x1, -R8 ;  /* 0x0000000105051824 */ /* 0x000fe200078e0a08 */
[----:B------:R-:W-:-:S04]  /*07d0*/  @P1 IADD3 R25, PT, PT, R25, 0x1, RZ ;  /* 0x0000000119191810 */ /* 0x000fc80007ffe0ff */
[----:B------:R-:W-:Y:S01]  /*07e0*/  ISETP.GE.U32.AND P2, PT, R5, R8, PT ;  /* 0x000000080500720c */ /* 0x000fe20003f46070 */
[----:B------:R-:W-:-:S04]  /*07f0*/  IMAD.HI.U32 R5, R18, R17, RZ ;  /* 0x0000001112057227 */ /* 0x000fc800078e00ff */
[----:B------:R-:W-:-:S04]  /*0800*/  IMAD.MOV R23, RZ, RZ, -R5 ;  /* 0x000000ffff177224 */ /* 0x000fc800078e0a05 */
[----:B------:R-:W-:-:S04]  /*0810*/  IMAD R23, R8, R23, R17 ;  /* 0x0000001708177224 */ /* 0x000fc800078e0211 */
[----:B------:R-:W-:Y:S01]  /*0820*/  @P2 VIADD R25, R25, 0x1 ;  /* 0x0000000119192836 */ /* 0x000fe20000000000 */
[----:B------:R-:W-:-:S04]  /*0830*/  ISETP.GE.U32.AND P2, PT, R23, R8, PT ;  /* 0x000000081700720c */ /* 0x000fc80003f46070 */
[----:B------:R-:W-:-:S05]  /*0840*/  SEL R25, R20, R25, !P0 ;  /* 0x0000001914197207 */ /* 0x000fca0004000000 */
[----:B------:R-:W-:Y:S01]  /*0850*/  IMAD.MOV R4, RZ, RZ, -R25 ;  /* 0x000000ffff047224 */ /* 0x000fe200078e0a19 */
[----:B------:R-:W-:-:S03]  /*0860*/  PRMT R25, R25, 0x8880, RZ ;  /* 0x0000888019197816 */ /* 0x000fc600000000ff */
[C---:B------:R-:W-:Y:S01]  /*0870*/  IMAD R4, R8.reuse, R4, R15 ;  /* 0x0000000408047224 */ /* 0x040fe200078e020f */
[----:B------:R-:W-:Y:S02]  /*0880*/  @P2 IADD3 R23, PT, PT, -R8, R23, RZ ;  /* 0x0000001708172210 */ /* 0x000fe40007ffe1ff */
[----:B------:R-:W-:Y:S02]  /*0890*/  VIADDMNMX R22, R25, R10, 0x1, !PT ;  /* 0x0000000119167446 */ /* 0x000fe4000780010a */
[----:B------:R-:W-:Y:S02]  /*08a0*/  PRMT R24, R4, 0x8880, RZ ;  /* 0x0000888004187816 */ /* 0x000fe400000000ff */
[----:B------:R-:W-:Y:S01]  /*08b0*/  ISETP.GE.U32.AND P1, PT, R23, R8, PT ;  /* 0x000000081700720c */ /* 0x000fe20003f26070 */
[----:B------:R-:W-:Y:S01]  /*08c0*/  VIADD R22, R22, 0xffffffff ;  /* 0xffffffff16167836 */ /* 0x000fe20000000000 */
[----:B------:R-:W-:Y:S02]  /*08d0*/  VIADDMNMX R4, R24, R11, 0x1, !PT ;  /* 0x0000000118047446 */ /* 0x000fe4000780010b */
[----:B------:R-:W-:-:S02]  /*08e0*/  @P2 IADD3 R5, PT, PT, R5, 0x1, RZ ;  /* 0x0000000105052810 */ /* 0x000fc40007ffe0ff */
[----:B------:R-:W-:Y:S01]  /*08f0*/  ISETP.GE.U32.AND P3, PT, R22, R3, PT ;  /* 0x000000031600720c */ /* 0x000fe20003f66070 */
[----:B------:R-:W-:-:S03]  /*0900*/  VIADD R4, R4, 0xffffffff ;  /* 0xffffffff04047836 */ /* 0x000fc60000000000 */
[----:B------:R-:W-:Y:S02]  /*0910*/  SEL R22, R22, R14, !P3 ;  /* 0x0000000e16167207 */ /* 0x000fe40005800000 */
[----:B------:R-:W-:Y:S01]  /*0920*/  ISETP.GE.U32.AND P2, PT, R4, R2, PT ;  /* 0x000000020400720c */ /* 0x000fe20003f46070 */
[----:B------:R-:W-:-:S03]  /*0930*/  @P1 VIADD R5, R5, 0x1 ;  /* 0x0000000105051836 */ /* 0x000fc60000000000 */
[----:B------:R-:W-:Y:S02]  /*0940*/  SEL R23, R4, R13, !P2 ;  /* 0x0000000d04177207 */ /* 0x000fe40005000000 */
[----:B------:R-:W-:-:S03]  /*0950*/  SEL R5, R20, R5, !P0 ;  /* 0x0000000514057207 */ /* 0x000fc60004000000 */
[----:B------:R-:W-:Y:S02]  /*0960*/  IMAD R23, R22, R2, R23 ;  /* 0x0000000216177224 */ /* 0x000fe400078e0217 */
[----:B------:R-:W-:Y:S02]  /*0970*/  IMAD.MOV R22, RZ, RZ, -R5 ;  /* 0x000000ffff167224 */ /* 0x000fe400078e0a05 */
[----:B------:R-:W-:Y:S02]  /*0980*/  IMAD R23, R23, 0x3, R6 ;  /* 0x0000000317177824 */ /* 0x000fe400078e0206 */
[----:B------:R-:W-:-:S03]  /*0990*/  IMAD R22, R8, R22, R17 ;  /* 0x0000001608167224 */ /* 0x000fc600078e0211 */
[----:B------:R-:W-:Y:S02]  /*09a0*/  IADD3 R4, P1, PT, R23, UR10, RZ ;  /* 0x0000000a17047c10 */ /* 0x000fe4000ff3e0ff */
[----:B------:R-:W-:Y:S02]  /*09b0*/  PRMT R23, R5, 0x8880, RZ ;  /* 0x0000888005177816 */ /* 0x000fe400000000ff */
[----:B------:R-:W-:Y:S02]  /*09c0*/  PRMT R22, R22, 0x8880, RZ ;  /* 0x0000888016167816 */ /* 0x000fe400000000ff */
[----:B------:R-:W-:Y:S02]  /*09d0*/  VIADDMNMX R28, R23, R10, 0x1, !PT ;  /* 0x00000001171c7446 */ /* 0x000fe4000780010a */
[----:B------:R-:W-:Y:S02]  /*09e0*/  VIADDMNMX R27, R22, R11, 0x1, !PT ;  /* 0x00000001161b7446 */ /* 0x000fe4000780010b */
[----:B------:R-:W-:Y:S01]  /*09f0*/  IADD3.X R5, PT, PT, RZ, UR11, RZ, P1, !PT ;  /* 0x0000000bff057c10 */ /* 0x000fe20008ffe4ff */
[----:B------:R-:W-:-:S02]  /*0a00*/  VIADD R28, R28, 0xffffffff ;  /* 0xffffffff1c1c7836 */ /* 0x000fc40000000000 */
[----:B------:R-:W-:Y:S02]  /*0a10*/  VIADD R27, R27, 0xffffffff ;  /* 0xffffffff1b1b7836 */ /* 0x000fe40000000000 */
[----:B------:R0:W2:Y:S01]  /*0a20*/  LDG.E.U8 R26, desc[UR4][R4.64] ;  /* 0x00000004041a7981 */ /* 0x0000a2000c1e1100 */
[C---:B------:R-:W-:Y:S02]  /*0a30*/  ISETP.GE.U32.AND P2, PT, R28.reuse, R3, PT ;  /* 0x000000031c00720c */ /* 0x040fe40003f46070 */
[C---:B------:R-:W-:Y:S02]  /*0a40*/  ISETP.GE.U32.AND P1, PT, R27.reuse, R2, PT ;  /* 0x000000021b00720c */ /* 0x040fe40003f26070 */
[----:B------:R-:W-:Y:S02]  /*0a50*/  SEL R28, R28, R14, !P2 ;  /* 0x0000000e1c1c7207 */ /* 0x000fe40005000000 */
[----:B------:R-:W-:-:S05]  /*0a60*/  SEL R27, R27, R13, !P1 ;  /* 0x0000000d1b1b7207 */ /* 0x000fca0004800000 */
[----:B------:R-:W-:-:S04]  /*0a70*/  IMAD R27, R28, R2, R27 ;  /* 0x000000021c1b7224 */ /* 0x000fc800078e021b */
[----:B------:R-:W-:-:S05]  /*0a80*/  IMAD R27, R27, 0x3, R6 ;  /* 0x000000031b1b7824 */ /* 0x000fca00078e0206 */
[----:B0-----:R-:W-:-:S04]  /*0a90*/  IADD3 R4, P1, PT, R27, UR10, RZ ;  /* 0x0000000a1b047c10 */ /* 0x001fc8000ff3e0ff */
[----:B------:R-:W-:-:S05]  /*0aa0*/  IADD3.X R5, PT, PT, RZ, UR11, RZ, P1, !PT ;  /* 0x0000000bff057c10 */ /* 0x000fca0008ffe4ff */
[----:B------:R0:W3:Y:S01]  /*0ab0*/  LDG.E.U8 R4, desc[UR4][R4.64] ;  /* 0x0000000404047981 */ /* 0x0000e2000c1e1100 */
[----:B------:R-:W-:Y:S02]  /*0ac0*/  IMAD R25, R25, 0x12, R16 ;  /* 0x0000001219197824 */ /* 0x000fe400078e0210 */
[----:B------:R-:W-:-:S04]  /*0ad0*/  IMAD.HI.U32 R27, R18, R21, RZ ;  /* 0x00000015121b7227 */ /* 0x000fc800078e00ff */
[----:B------:R-:W-:Y:S02]  /*0ae0*/  IMAD.IADD R29, R24, 0x1, R25 ;  /* 0x00000001181d7824 */ /* 0x000fe400078e0219 */
[----:B------:R-:W-:-:S04]  /*0af0*/  IMAD.MOV R25, RZ, RZ, -R27 ;  /* 0x000000ffff197224 */ /* 0x000fc800078e0a1b */
[----:B------:R-:W-:-:S05]  /*0b00*/  IMAD R25, R8, R25, R21 ;  /* 0x0000001908197224 */ /* 0x000fca00078e0215 */
[----:B------:R-:W-:-:S13]  /*0b10*/  ISETP.GE.U32.AND P1, PT, R25, R8, PT ;  /* 0x000000081900720c */ /* 0x000fda0003f26070 */
[----:B------:R-:W-:Y:S01]  /*0b20*/  @P1 IADD3 R25, PT, PT, -R8, R25, RZ ;  /* 0x0000001908191210 */ /* 0x000fe20007ffe1ff */
[----:B------:R-:W-:-:S03]  /*0b30*/  @P1 VIADD R27, R27, 0x1 ;  /* 0x000000011b1b1836 */ /* 0x000fc60000000000 */
[----:B------:R-:W-:Y:S01]  /*0b40*/  ISETP.GE.U32.AND P2, PT, R25, R8, PT ;  /* 0x000000081900720c */ /* 0x000fe20003f46070 */
[----:B------:R-:W-:-:S04]  /*0b50*/  IMAD.HI.U32 R25, R18, R19, RZ ;  /* 0x0000001312197227 */ /* 0x000fc800078e00ff */
[----:B0-----:R-:W-:-:S04]  /*0b60*/  IMAD.MOV R5, RZ, RZ, -R25 ;  /* 0x000000ffff057224 */ /* 0x001fc800078e0a19 */
[----:B------:R-:W-:-:S04]  /*0b70*/  IMAD R5, R8, R5, R19 ;  /* 0x0000000508057224 */ /* 0x000fc800078e0213 */
[----:B------:R-:W-:Y:S02]  /*0b80*/  @P2 IADD3 R27, PT, PT, R27, 0x1, RZ ;  /* 0x000000011b1b2810 */ /* 0x000fe40007ffe0ff */
[----:B------:R-:W-:Y:S02]  /*0b90*/  ISETP.GE.U32.AND P2, PT, R5, R8, PT ;  /* 0x000000080500720c */ /* 0x000fe40003f46070 */
[----:B------:R-:W-:Y:S01]  /*0ba0*/  SEL R24, R20, R27, !P0 ;  /* 0x0000001b14187207 */ /* 0x000fe20004000000 */
[----:B------:R-:W-:-:S04]  /*0bb0*/  IMAD R27, R23, 0x12, R16 ;  /* 0x00000012171b7824 */ /* 0x000fc800078e0210 */
[----:B------:R-:W-:Y:S02]  /*0bc0*/  IMAD.MOV R23, RZ, RZ, -R24 ;  /* 0x000000ffff177224 */ /* 0x000fe400078e0a18 */
[----:B------:R-:W-:Y:S02]  /*0bd0*/  IMAD.IADD R27, R22, 0x1, R27 ;  /* 0x00000001161b7824 */ /* 0x000fe400078e021b */
[----:B------:R-:W-:Y:S01]  /*0be0*/  IMAD R22, R8, R23, R21 ;  /* 0x0000001708167224 */ /* 0x000fe200078e0215 */
[----:B------:R-:W-:Y:S02]  /*0bf0*/  PRMT R23, R24, 0x8880, RZ ;  /* 0x0000888018177816 */ /* 0x000fe400000000ff */
[----:B------:R-:W-:Y:S02]  /*0c00*/  @P2 IADD3 R5, PT, PT, -R8, R5, RZ ;  /* 0x0000000508052210 */ /* 0x000fe40007ffe1ff */
[----:B------:R-:W-:Y:S02]  /*0c10*/  PRMT R22, R22, 0x8880, RZ ;  /* 0x0000888016167816 */ /* 0x000fe400000000ff */
[----:B------:R-:W-:-:S02]  /*0c20*/  ISETP.GE.U32.AND P1, PT, R5, R8, PT ;  /* 0x000000080500720c */ /* 0x000fc40003f26070 */
[----:B------:R-:W-:Y:S02]  /*0c30*/  VIADDMNMX R24, R23, R10, 0x1, !PT ;  /* 0x0000000117187446 */ /* 0x000fe4000780010a */
[----:B------:R-:W-:Y:S02]  /*0c40*/  VIADDMNMX R5, R22, R11, 0x1, !PT ;  /* 0x0000000116057446 */ /* 0x000fe4000780010b */
[----:B------:R-:W-:Y:S01]  /*0c50*/  @P2 IADD3 R25, PT, PT, R25, 0x1, RZ ;  /* 0x0000000119192810 */ /* 0x000fe20007ffe0ff */
[----:B------:R-:W-:Y:S02]  /*0c60*/  VIADD R24, R24, 0xffffffff ;  /* 0xffffffff18187836 */ /* 0x000fe40000000000 */
[----:B------:R-:W-:-:S03]  /*0c70*/  VIADD R5, R5, 0xffffffff ;  /* 0xffffffff05057836 */ /* 0x000fc60000000000 */
[C---:B------:R-:W-:Y:S01]  /*0c80*/  ISETP.GE.U32.AND P3, PT, R24.reuse, R3, PT ;  /* 0x000000031800720c */ /* 0x040fe20003f66070 */
[----:B------:R-:W-:Y:S01]  /*0c90*/  @P1 VIADD R25, R25, 0x1 ;  /* 0x0000000119191836 */ /* 0x000fe20000000000 */
[C---:B------:R-:W-:Y:S02]  /*0ca0*/  ISETP.GE.U32.AND P2, PT, R5.reuse, R2, PT ;  /* 0x000000020500720c */ /* 0x040fe40003f46070 */
[----:B------:R-:W-:Y:S02]  /*0cb0*/  SEL R24, R24, R14, !P3 ;  /* 0x0000000e18187207 */ /* 0x000fe40005800000 */
[----:B------:R-:W-:Y:S02]  /*0cc0*/  SEL R5, R5, R13, !P2 ;  /* 0x0000000d05057207 */ /* 0x000fe40005000000 */
[----:B------:R-:W-:-:S03]  /*0cd0*/  SEL R25, R20, R25, !P0 ;  /* 0x0000001914197207 */ /* 0x000fc60004000000 */
[----:B------:R-:W-:Y:S02]  /*0ce0*/  IMAD R5, R24, R2, R5 ;  /* 0x0000000218057224 */ /* 0x000fe400078e0205 */
[----:B------:R-:W-:Y:S01]  /*0cf0*/  IMAD.MOV R24, RZ, RZ, -R25 ;  /* 0x000000ffff187224 */ /* 0x000fe200078e0a19 */
[----:B------:R-:W-:Y:S01]  /*0d00*/  PRMT R25, R25, 0x8880, RZ ;  /* 0x0000888019197816 */ /* 0x000fe200000000ff */
[----:B------:R-:W-:Y:S02]  /*0d10*/  IMAD R5, R5, 0x3, R6 ;  /* 0x0000000305057824 */ /* 0x000fe400078e0206 */
[----:B------:R-:W-:Y:S01]  /*0d20*/  IMAD R24, R8, R24, R19 ;  /* 0x0000001808187224 */ /* 0x000fe200078e0213 */
[----:B------:R-:W-:-:S04]  /*0d30*/  VIADDMNMX R28, R25, R10, 0x1, !PT ;  /* 0x00000001191c7446 */ /* 0x000fc8000780010a */
[----:B------:R-:W-:Y:S01]  /*0d40*/  PRMT R24, R24, 0x8880, RZ ;  /* 0x0000888018187816 */ /* 0x000fe200000000ff */
[----:B------:R-:W-:-:S05]  /*0d50*/  VIADD R28, R28, 0xffffffff ;  /* 0xffffffff1c1c7836 */ /* 0x000fca0000000000 */
[----:B------:R-:W-:-:S04]  /*0d60*/  ISETP.GE.U32.AND P2, PT, R28, R3, PT ;  /* 0x000000031c00720c */ /* 0x000fc80003f46070 */
[----:B------:R-:W-:Y:S01]  /*0d70*/  SEL R28, R28, R14, !P2 ;  /* 0x0000000e1c1c7207 */ /* 0x000fe20005000000 */
[----:B--2---:R-:W-:Y:S04]  /*0d80*/  STS.U8 [R29], R26 ;  /* 0x0000001a1d007388 */ /* 0x004fe80000000000 */
[----:B---3--:R0:W-:Y:S02]  /*0d90*/  STS.U8 [R27], R4 ;  /* 0x000000041b007388 */ /* 0x0081e40000000000 */
[----:B0-----:R-:W-:Y:S02]  /*0da0*/  VIADDMNMX R27, R24, R11, 0x1, !PT ;  /* 0x00000001181b7446 */ /* 0x001fe4000780010b */
[----:B------:R-:W-:-:S03]  /*0db0*/  IADD3 R4, P1, PT, R5, UR10, RZ ;  /* 0x0000000a05047c10 */ /* 0x000fc6000ff3e0ff */
[----:B------:R-:W-:Y:S01]  /*0dc0*/  VIADD R27, R27, 0xffffffff ;  /* 0xffffffff1b1b7836 */ /* 0x000fe20000000000 */
[----:B------:R-:W-:-:S04]  /*0dd0*/  IADD3.X R5, PT, PT, RZ, UR11, RZ, P1, !PT ;  /* 0x0000000bff057c10 */ /* 0x000fc80008ffe4ff */
[C---:B------:R-:W-:Y:S01]  /*0de0*/  ISETP.GE.U32.AND P1, PT, R27.reuse, R2, PT ;  /* 0x000000021b00720c */ /* 0x040fe20003f26070 */
[----:B------:R0:W2:Y:S03]  /*0df0*/  LDG.E.U8 R26, desc[UR4][R4.64] ;  /* 0x00000004041a7981 */ /* 0x0000a6000c1e1100 */
[----:B------:R-:W-:-:S05]  /*0e00*/  SEL R27, R27, R13, !P1 ;  /* 0x0000000d1b1b7207 */ /* 0x000fca0004800000 */
[----:B------:R-:W-:-:S04]  /*0e10*/  IMAD R27, R28, R2, R27 ;  /* 0x000000021c1b7224 */ /* 0x000fc800078e021b */
[----:B------:R-:W-:-:S05]  /*0e20*/  IMAD R27, R27, 0x3, R6 ;  /* 0x000000031b1b7824 */ /* 0x000fca00078e0206 */
[----:B0-----:R-:W-:-:S04]  /*0e30*/  IADD3 R4, P1, PT, R27, UR10, RZ ;  /* 0x0000000a1b047c10 */ /* 0x001fc8000ff3e0ff */
[----:B------:R-:W-:-:S05]  /*0e40*/  IADD3.X R5, PT, PT, RZ, UR11, RZ, P1, !PT ;  /* 0x0000000bff057c10 */ /* 0x000fca0008ffe4ff */
[----:B------:R-:W3:Y:S01]  /*0e50*/  LDG.E.U8 R4, desc[UR4][R4.64] ;  /* 0x0000000404047981 */ /* 0x000ee2000c1e1100 */
[----:B------:R-:W-:Y:S01]  /*0e60*/  IMAD R23, R23, 0x12, R16 ;  /* 0x0000001217177824 */ /* 0x000fe200078e0210 */
[C---:B------:R-:W-:Y:S01]  /*0e70*/  IADD3 R15, PT, PT, R12.reuse, R15, R12 ;  /* 0x0000000f0c0f7210 */ /* 0x040fe20007ffe00c */
[----:B------:R-:W-:Y:S01]  /*0e80*/  IMAD R25, R25, 0x12, R16 ;  /* 0x0000001219197824 */ /* 0x000fe200078e0210 */
[----:B------:R-:W-:Y:S01]  /*0e90*/  LEA R17, R12, R17, 0x2 ;  /* 0x000000110c117211 */ /* 0x000fe200078e10ff */
[----:B------:R-:W-:Y:S01]  /*0ea0*/  IMAD.IADD R23, R22, 0x1, R23 ;  /* 0x0000000116177824 */ /* 0x000fe200078e0217 */
[----:B------:R-:W-:Y:S01]  /*0eb0*/  IADD3 R15, PT, PT, R12, R15, R12 ;  /* 0x0000000f0c0f7210 */ /* 0x000fe20007ffe00c */
[----:B------:R-:W-:Y:S02]  /*0ec0*/  IMAD.IADD R25, R24, 0x1, R25 ;  /* 0x0000000118197824 */ /* 0x000fe400078e0219 */
[C---:B------:R-:W-:Y:S01]  /*0ed0*/  IMAD R21, R12.reuse, 0x4, R21 ;  /* 0x000000040c157824 */ /* 0x040fe200078e0215 */
[----:B------:R-:W-:Y:S01]  /*0ee0*/  ISETP.GE.U32.AND P1, PT, R15, R9, PT ;  /* 0x000000090f00720c */ /* 0x000fe20003f26070 */
[----:B------:R-:W-:Y:S01]  /*0ef0*/  IMAD R19, R12, 0x4, R19 ;  /* 0x000000040c137824 */ /* 0x000fe200078e0213 */
[----:B--2---:R1:W-:Y:S04]  /*0f00*/  STS.U8 [R23], R26 ;  /* 0x0000001a17007388 */ /* 0x0043e80000000000 */
[----:B---3--:R1:W-:Y:S07]  /*0f10*/  STS.U8 [R25], R4 ;  /* 0x0000000419007388 */ /* 0x0083ee0000000000 */
[----:B------:R-:W-:Y:S05]  /*0f20*/  @!P1 BRA `(.L_x_5) ;  /* 0xfffffff800149947 */ /* 0x000fea000383ffff */
.L_x_1:
[----:B------:R-:W-:Y:S05]  /*0f30*/  BSYNC.RECONVERGENT B0 ;  /* 0x0000000000007941 */ /* 0x000fea0003800200 */
.L_x_0:
[----:B------:R-:W2:Y:S01]  /*0f40*/  LDCU.64 UR6, c[0x0][0x390] ;  /* 0x00007200ff0677ac */ /* 0x000ea20008000a00 */
[----:B------:R-:W-:Y:S01]  /*0f50*/  IADD3 R10, PT, PT, R10, R7, RZ ;  /* 0x000000070a0a7210 */ /* 0x000fe20007ffe0ff */
[----:B------:R-:W-:Y:S01]  /*0f60*/  IMAD.IADD R11, R11, 0x1, R0 ;  /* 0x000000010b0b7824 */ /* 0x000fe200078e0200 */
[----:B------:R-:W-:Y:S02]  /*0f70*/  BAR.SYNC.DEFER_BLOCKING 0x0 ;  /* 0x0000000000007b1d */ /* 0x000fe40000010000 */
[----:B--2---:R-:W-:-:S04]  /*0f80*/  ISETP.GE.U32.AND P0, PT, R10, UR7, PT ;  /* 0x000000070a007c0c */ /* 0x004fc8000bf06070 */
[----:B------:R-:W-:-:S13]  /*0f90*/  ISETP.GE.U32.OR P0, PT, R11, UR6, P0 ;  /* 0x000000060b007c0c */ /* 0x000fda0008706470 */
[----:B------:R-:W-:Y:S05]  /*0fa0*/  @P0 EXIT ;  /* 0x000000000000094d */ /* 0x000fea0003800000 */
[----:B------:R-:W2:Y:S01]  /*0fb0*/  S2R R3, SR_CgaCtaId ;  /* 0x0000000000037919 */ /* 0x000ea20000008800 */
[----:B------:R-:W-:Y:S01]  /*0fc0*/  MOV R2, 0x400 ;  /* 0x0000040000027802 */ /* 0x000fe20000000f00 */
[----:B------:R-:W-:Y:S03]  /*0fd0*/  BSSY.RECONVERGENT B0, `(.L_x_6) ;  /* 0x0000030000007945 */ /* 0x000fe60003800200 */
[----:B--2---:R-:W-:-:S05]  /*0fe0*/  LEA R2, R3, R2, 0x18 ;  /* 0x0000000203027211 */ /* 0x004fca00078ec0ff */
[----:B------:R-:W-:-:S04]  /*0ff0*/  IMAD R7, R7, 0x12, R2 ;  /* 0x0000001207077824 */ /* 0x000fc800078e0202 */
[----:B------:R-:W-:-:S05]  /*1000*/  IMAD.IADD R15, R7, 0x1, R0 ;  /* 0x00000001070f7824 */ /* 0x000fca00078e0200 */
[----:B------:R-:W2:Y:S04]  /*1010*/  LDS.U8 R20, [R15] ;  /* 0x000000000f147984 */ /* 0x000ea80000000000 */
[----:B-1----:R-:W1:Y:S04]  /*1020*/  LDS.U8 R23, [R15+0x1] ;  /* 0x000001000f177984 */ /* 0x002e680000000000 */
[----:B0-----:R-:W0:Y:S04]  /*1030*/  LDS.U8 R21, [R15+0x12] ;  /* 0x000012000f157984 */ /* 0x001e280000000000 */
[----:B------:R-:W3:Y:S04]  /*1040*/  LDS.U8 R2, [R15+0x2] ;  /* 0x000002000f027984 */ /* 0x000ee80000000000 */
[----:B------:R-:W4:Y:S04]  /*1050*/  LDS.U8 R22, [R15+0x24] ;  /* 0x000024000f167984 */ /* 0x000f280000000000 */
[----:B------:R-:W-:Y:S04]  /*1060*/  LDS.U8 R7, [R15+0x25] ;  /* 0x000025000f077984 */ /* 0x000fe80000000000 */
[----:B------:R-:W5:Y:S04]  /*1070*/  LDS.U8 R14, [R15+0x14] ;  /* 0x000014000f0e7984 */ /* 0x000f680000000000 */
[----:B------:R-:W5:Y:S01]  /*1080*/  LDS.U8 R0, [R15+0x26] ;  /* 0x000026000f007984 */ /* 0x000f620000000000 */
[----:B--2---:R-:W2:Y:S08]  /*1090*/  I2F.F64.U16 R8, R20 ;  /* 0x0000001400087312 */ /* 0x004eb00000101800 */
[----:B-1----:R-:W1:Y:S01]  /*10a0*/  I2F.F64.U16 R4, R23 ;  /* 0x0000001700047312 */ /* 0x002e620000101800 */
[----:B--2---:R-:W-:-:S07]  /*10b0*/  DADD R8, RZ, -R8 ;  /* 0x00000000ff087229 */ /* 0x004fce0000000808 */
[----:B0-----:R-:W0:Y:S01]  /*10c0*/  I2F.F64.U16 R12, R21 ;  /* 0x00000015000c7312 */ /* 0x001e220000101800 */
[----:B-1----:R-:W-:-:S07]  /*10d0*/  DADD R18, R4, R4 ;  /* 0x0000000004127229 */ /* 0x002fce0000000004 */
[----:B---3--:R-:W1:Y:S01]  /*10e0*/  I2F.F64.U16 R2, R2 ;  /* 0x0000000200027312 */ /* 0x008e620000101800 */
[----:B0-----:R-:W-:-:S07]  /*10f0*/  DADD R16, R12, R12 ;  /* 0x000000000c107229 */ /* 0x001fce000000000c */
[----:B----4-:R-:W0:Y:S01]  /*1100*/  I2F.F64.U16 R4, R22 ;  /* 0x0000001600047312 */ /* 0x010e220000101800 */
[C---:B------:R-:W-:Y:S02]  /*1110*/  DADD R18, R8.reuse, -R18 ;  /* 0x0000000008127229 */ /* 0x040fe40000000812 */
[----:B------:R-:W-:-:S05]  /*1120*/  DADD R16, R8, -R16 ;  /* 0x0000000008107229 */ /* 0x000fca0000000810 */
[----:B-----5:R-:W-:Y:S01]  /*1130*/  I2F.F64.U16 R12, R14 ;  /* 0x0000000e000c7312 */ /* 0x020fe20000101800 */
[----:B-1----:R-:W-:Y:S02]  /*1140*/  DADD R18, -R2, R18 ;  /* 0x0000000002127229 */ /* 0x002fe40000000112 */
[----:B0-----:R-:W-:-:S05]  /*1150*/  DADD R16, R16, -R4 ;  /* 0x0000000010107229 */ /* 0x001fca0000000804 */
[----:B------:R-:W0:Y:S01]  /*1160*/  I2F.F64.U16 R8, R7 ;  /* 0x0000000700087312 */ /* 0x000e220000101800 */
[----:B------:R-:W-:Y:S02]  /*1170*/  DADD R18, R4, R18 ;  /* 0x0000000004127229 */ /* 0x000fe40000000012 */
[----:B------:R-:W-:-:S05]  /*1180*/  DADD R16, R16, R2 ;  /* 0x0000000010107229 */ /* 0x000fca0000000002 */
[----:B------:R-:W1:Y:S01]  /*1190*/  I2F.F64.U16 R4, R0 ;  /* 0x0000000000047312 */ /* 0x000e620000101800 */
[----:B0-----:R-:W-:Y:S02]  /*11a0*/  DFMA R8, R8, 2, R18 ;  /* 0x400000000808782b */ /* 0x001fe40000000012 */
[----:B------:R-:W-:-:S06]  /*11b0*/  DFMA R12, R12, 2, R16 ;  /* 0x400000000c0c782b */ /* 0x000fcc0000000010 */
[----:B-1----:R-:W-:Y:S02]  /*11c0*/  DADD R8, R4, R8 ;  /* 0x0000000004087229 */ /* 0x002fe40000000008 */
[----:B------:R-:W-:-:S08]  /*11d0*/  DADD R12, R12, R4 ;  /* 0x000000000c0c7229 */ /* 0x000fd00000000004 */
[----:B------:R-:W0:Y:S08]  /*11e0*/  F2F.F32.F64 R8, R8 ;  /* 0x0000000800087310 */ /* 0x000e300000301000 */
[----:B------:R-:W1:Y:S01]  /*11f0*/  F2F.F32.F64 R12, R12 ;  /* 0x0000000c000c7310 */ /* 0x000e620000301000 */
[----:B0-----:R-:W-:-:S04]  /*1200*/  FMUL R3, R8, R8 ;  /* 0x0000000808037220 */ /* 0x001fc80000400000 */
[----:B-1----:R-:W-:-:S04]  /*1210*/  FFMA R3, R12, R12, R3 ;  /* 0x0000000c0c037223 */ /* 0x002fc80000000003 */
[----:B------:R0:W1:Y:S01]  /*1220*/  MUFU.RSQ R0, R3 ;  /* 0x0000000300007308 */ /* 0x0000620000001400 */
[----:B------:R-:W-:-:S04]  /*1230*/  IADD3 R2, PT, PT, R3, -0xd000000, RZ ;  /* 0xf300000003027810 */ /* 0x000fc80007ffe0ff */
[----:B------:R-:W-:-:S13]  /*1240*/  ISETP.GT.U32.AND P0, PT, R2, 0x727fffff, PT ;  /* 0x727fffff0200780c */ /* 0x000fda0003f04070 */
[----:B01----:R-:W-:Y:S05]  /*1250*/  @!P0 BRA `(.L_x_7) ;  /* 0x00000000000c8947 */ /* 0x003fea0003800000 */
[----:B------:R-:W-:-:S07]  /*1260*/  MOV R8, 0x1280 ;  /* 0x0000128000087802 */ /* 0x000fce0000000f00 */
[----:B------:R-:W-:Y:S05]  /*1270*/  CALL.REL.NOINC `($__internal_0_$__cuda_sm20_sqrt_rn_f32_slowpath) ;  /* 0x0000000000407944 */ /* 0x000fea0003c00000 */
[----:B------:R-:W-:Y:S05]  /*1280*/  BRA `(.L_x_8) ;  /* 0x0000000000107947 */ /* 0x000fea0003800000 */
.L_x_7:
[----:B------:R-:W-:Y:S01]  /*1290*/  FMUL.FTZ R2, R3, R0 ;  /* 0x0000000003027220 */ /* 0x000fe20000410000 */
[----:B------:R-:W-:-:S03]  /*12a0*/  FMUL.FTZ R0, R0, 0.5 ;  /* 0x3f00000000007820 */ /* 0x000fc60000410000 */
[----:B------:R-:W-:-:S04]  /*12b0*/  FFMA R3, -R2, R2, R3 ;  /* 0x0000000202037223 */ /* 0x000fc80000000103 */
[----:B------:R-:W-:-:S07]  /*12c0*/  FFMA R0, R3, R0, R2 ;  /* 0x0000000003007223 */ /* 0x000fce0000000002 */
.L_x_8:
[----:B------:R-:W-:Y:S05]  /*12d0*/  BSYNC.RECONVERGENT B0 ;  /* 0x0000000000007941 */ /* 0x000fea0003800200 */
.L_x_6:
[----:B------:R-:W0:Y:S01]  /*12e0*/  LDCU UR8, c[0x0][0x390] ;  /* 0x00007200ff0877ac */ /* 0x000e220008000800 */
[----:B------:R-:W-:Y:S01]  /*12f0*/  FSETP.GT.AND P0, PT, R0, 32, PT ;  /* 0x420000000000780b */ /* 0x000fe20003f04000 */
[----:B------:R-:W1:Y:S03]  /*1300*/  LDCU.64 UR6, c[0x0][0x388] ;  /* 0x00007100ff0677ac */ /* 0x000e660008000a00 */
[----:B------:R-:W-:Y:S01]  /*1310*/  SEL R5, RZ, 0xffffffff, !P0 ;  /* 0xffffffffff057807 */ /* 0x000fe20004000000 */
[----:B0-----:R-:W-:-:S04]  /*1320*/  IMAD R11, R10, UR8, R11 ;  /* 0x000000080a0b7c24 */ /* 0x001fc8000f8e020b */
[----:B------:R-:W-:-:S05]  /*1330*/  IMAD R11, R11, 0x3, R6 ;  /* 0x000000030b0b7824 */ /* 0x000fca00078e0206 */
[----:B-1----:R-:W-:-:S05]  /*1340*/  IADD3 R2, P1, PT, R11, UR6, RZ ;  /* 0x000000060b027c10 */ /* 0x002fca000ff3e0ff */
[----:B------:R-:W-:-:S05]  /*1350*/  IMAD.X R3, RZ, RZ, UR7, P1 ;  /* 0x00000007ff037e24 */ /* 0x000fca00088e06ff */
[----:B------:R-:W-:Y:S01]  /*1360*/  STG.E.U8 desc[UR4][R2.64], R5 ;  /* 0x0000000502007986 */ /* 0x000fe2000c101104 */
[----:B------:R-:W-:Y:S05]  /*1370*/  EXIT ;  /* 0x000000000000794d */ /* 0x000fea0003800000 */
        .weak           $__internal_0_$__cuda_sm20_sqrt_rn_f32_slowpath
        .type           $__internal_0_$__cuda_sm20_sqrt_rn_f32_slowpath,@function
        .size           $__internal_0_$__cuda_sm20_sqrt_rn_f32_slowpath,(.L_x_25 - $__internal_0_$__cuda_sm20_sqrt_rn_f32_slowpath)
$__internal_0_$__cuda_sm20_sqrt_rn_f32_slowpath:
[----:B------:R-:W-:-:S13]  /*1380*/  LOP3.LUT P0, RZ, R3, 0x7fffffff, RZ, 0xc0, !PT ;  /* 0x7fffffff03ff7812 */ /* 0x000fda000780c0ff */
[----:B------:R-:W-:Y:S05]  /*1390*/  @!P0 BRA `(.L_x_9) ;  /* 0x0000000000448947 */ /* 0x000fea0003800000 */
[----:B------:R-:W-:Y:S01]  /*13a0*/  FSETP.GEU.FTZ.AND P0, PT, R3, RZ, PT ;  /* 0x000000ff0300720b */ /* 0x000fe20003f1e000 */
[----:B------:R-:W-:-:S12]  /*13b0*/  IMAD.MOV.U32 R0, RZ, RZ, R3 ;  /* 0x000000ffff007224 */ /* 0x000fd800078e0003 */
[----:B------:R-:W-:Y:S01]  /*13c0*/  @!P0 MOV R3, 0x7fffffff ;  /* 0x7fffffff00038802 */ /* 0x000fe20000000f00 */
[----:B------:R-:W-:Y:S06]  /*13d0*/  @!P0 BRA `(.L_x_9) ;  /* 0x0000000000348947 */ /* 0x000fec0003800000 */
[----:B------:R-:W-:-:S13]  /*13e0*/  FSETP.GTU.FTZ.AND P0, PT, |R0|, +INF , PT ;  /* 0x7f8000000000780b */ /* 0x000fda0003f1c200 */
[----:B------:R-:W-:Y:S01]  /*13f0*/  @P0 FADD.FTZ R3, R0, 1 ;  /* 0x3f80000000030421 */ /* 0x000fe20000010000 */
[----:B------:R-:W-:Y:S06]  /*1400*/  @P0 BRA `(.L_x_9) ;  /* 0x0000000000280947 */ /* 0x000fec0003800000 */
[----:B------:R-:W-:-:S13]  /*1410*/  FSETP.NEU.FTZ.AND P0, PT, |R0|, +INF , PT ;  /* 0x7f8000000000780b */ /* 0x000fda0003f1d200 */
[----:B------:R-:W-:-:S04]  /*1420*/  @P0 FFMA R2, R0, 1.84467440737095516160e+19, RZ ;  /* 0x5f80000000020823 */ /* 0x000fc800000000ff */
[----:B------:R-:W0:Y:S02]  /*1430*/  @P0 MUFU.RSQ R3, R2 ;  /* 0x0000000200030308 */ /* 0x000e240000001400 */
[----:B0-----:R-:W-:Y:S01]  /*1440*/  @P0 FMUL.FTZ R5, R2, R3 ;  /* 0x0000000302050220 */ /* 0x001fe20000410000 */
[----:B------:R-:W-:Y:S01]  /*1450*/  @P0 FMUL.FTZ R7, R3, 0.5 ;  /* 0x3f00000003070820 */ /* 0x000fe20000410000 */
[----:B------:R-:W-:Y:S02]  /*1460*/  @!P0 IMAD.MOV.U32 R3, RZ, RZ, R0 ;  /* 0x000000ffff038224 */ /* 0x000fe400078e0000 */
[----:B------:R-:W-:-:S04]  /*1470*/  @P0 FADD.FTZ R4, -R5, -RZ ;  /* 0x800000ff05040221 */ /* 0x000fc80000010100 */
[----:B------:R-:W-:-:S04]  /*1480*/  @P0 FFMA R4, R5, R4, R2 ;  /* 0x0000000405040223 */ /* 0x000fc80000000002 */
[----:B------:R-:W-:-:S04]  /*1490*/  @P0 FFMA R4, R4, R7, R5 ;  /* 0x0000000704040223 */ /* 0x000fc80000000005 */
[----:B------:R-:W-:-:S07]  /*14a0*/  @P0 FMUL.FTZ R3, R4, 2.3283064365386962891e-10 ;  /* 0x2f80000004030820 */ /* 0x000fce0000410000 */
.L_x_9:
[----:B------:R-:W-:Y:S01]  /*14b0*/  IMAD.MOV.U32 R0, RZ, RZ, R3 ;  /* 0x000000ffff007224 */ /* 0x000fe200078e0003 */
[----:B------:R-:W-:Y:S01]  /*14c0*/  MOV R2, R8 ;  /* 0x0000000800027202 */ /* 0x000fe20000000f00 */
[----:B------:R-:W-:-:S04]  /*14d0*/  IMAD.MOV.U32 R3, RZ, RZ, 0x0 ;  /* 0x00000000ff037424 */ /* 0x000fc800078e00ff */
[----:B------:R-:W-:Y:S05]  /*14e0*/  RET.REL.NODEC R2 `(_Z19sobel_kernel_sharedPhS_jj) ;  /* 0xffffffe802c47950 */ /* 0x000fea0003c3ffff */
.L_x_10:
[----:B------:R-:W-:-:S00]  /*14f0*/  BRA `(.L_x_10) ;  /* 0xfffffffc00fc7947 */ /* 0x000fc0000383ffff */
[----:B------:R-:W-:-:S00]  /*1500*/  NOP ;  /* 0x0000000000007918 */ /* 0x000fc00000000000 */
[----:B------:R-:W-:-:S00]  /*1510*/  NOP ;  /* 0x0000000000007918 */ /* 0x000fc00000000000 */
[----:B------:R-:W-:-:S00]  /*1520*/  NOP ;  /* 0x0000000000007918 */ /* 0x000fc00000000000 */
[----:B------:R-:W-:-:S00]  /*1530*/  NOP ;  /* 0x0000000000007918 */ /* 0x000fc00000000000 */
[----:B------:R-:W-:-:S00]  /*1540*/  NOP ;  /* 0x0000000000007918 */ /* 0x000fc00000000000 */
[----:B------:R-:W-:-:S00]  /*1550*/  NOP ;  /* 0x0000000000007918 */ /* 0x000fc00000000000 */
[----:B------:R-:W-:-:S00]  /*1560*/  NOP ;  /* 0x0000000000007918 */ /* 0x000fc00000000000 */
[----:B------:R-:W-:-:S00]  /*1570*/  NOP ;  /* 0x0000000000007918 */ /* 0x000fc00000000000 */
.L_x_25:


//--------------------- .text._Z12sobel_kernelPhS_jj --------------------------
	.section	.text._Z12sobel_kernelPhS_jj,"ax",@progbits
	.align	128
        .global         _Z12sobel_kernelPhS_jj
        .type           _Z12sobel_kernelPhS_jj,@function
        .size           _Z12sobel_kernelPhS_jj,(.L_x_26 - _Z12sobel_kernelPhS_jj)
        .other          _Z12sobel_kernelPhS_jj,@"STO_CUDA_ENTRY STV_DEFAULT"
_Z12sobel_kernelPhS_jj:
.text._Z12sobel_kernelPhS_jj:
[----:B------:R-:W-:Y:S01]  /*0000*/  LDC R1, c[0x0][0x37c] ;  /* 0x0000df00ff017b82 */ /* 0x000fe20000000800 */
[----:B------:R-:W0:Y:S07]  /*0010*/  S2R R4, SR_TID.Y ;  /* 0x0000000000047919 */ /* 0x000e2e0000002200 */
[----:B------:R-:W1:Y:S01]  /*0020*/  LDC R11, c[0x0][0x360] ;  /* 0x0000d800ff0b7b82 */ /* 0x000e620000000800 */
[----:B------:R-:W1:Y:S07]  /*0030*/  S2R R0, SR_TID.X ;  /* 0x0000000000007919 */ /* 0x000e6e0000002100 */
[----:B------:R-:W0:Y:S08]  /*0040*/  S2UR UR5, SR_CTAID.Y ;  /* 0x00000000000579c3 */ /* 0x000e300000002600 */
[----:B------:R-:W0:Y:S08]  /*0050*/  LDC R9, c[0x0][0x364] ;  /* 0x0000d900ff097b82 */ /* 0x000e300000000800 */
[----:B------:R-:W1:Y:S08]  /*0060*/  S2UR UR4, SR_CTAID.X ;  /* 0x00000000000479c3 */ /* 0x000e700000002500 */
[----:B------:R-:W2:Y:S01]  /*0070*/  LDC.64 R2, c[0x0][0x390] ;  /* 0x0000e400ff027b82 */ /* 0x000ea20000000a00 */
[----:B0-----:R-:W-:-:S02]  /*0080*/  IMAD R9, R9, UR5, R4 ;  /* 0x0000000509097c24 */ /* 0x001fc4000f8e0204 */
[----:B-1----:R-:W-:-:S03]  /*0090*/  IMAD R11, R11, UR4, R0 ;  /* 0x000000040b0b7c24 */ /* 0x002fc6000f8e0200 */
[----:B--2---:R-:W-:-:S04]  /*00a0*/  ISETP.GE.U32.AND P0, PT, R9, R3, PT ;  /* 0x000000030900720c */ /* 0x004fc80003f06070 */
[----:B------:R-:W-:-:S13]  /*00b0*/  ISETP.GE.U32.OR P0, PT, R11, R2, P0 ;  /* 0x000000020b00720c */ /* 0x000fda0000706470 */
[----:B------:R-:W-:Y:S05]  /*00c0*/  @P0 EXIT ;  /* 0x000000000000094d */ /* 0x000fea0003800000 */
[----:B------:R-:W0:Y:S01]  /*00d0*/  S2R R8, SR_CTAID.Z ;  /* 0x0000000000087919 */ /* 0x000e220000002700 */
[----:B------:R-:W1:Y:S01]  /*00e0*/  LDCU.64 UR6, c[0x0][0x380] ;  /* 0x00007000ff0677ac */ /* 0x000e620008000a00 */
[----:B------:R-:W-:Y:S01]  /*00f0*/  IADD3 R15, PT, PT, R9, -0x1, RZ ;  /* 0xffffffff090f7810 */ /* 0x000fe20007ffe0ff */
[C---:B------:R-:W-:Y:S01]  /*0100*/  VIADD R13, R11.reuse, 0xffffffff ;  /* 0xffffffff0b0d7836 */ /* 0x040fe20000000000 */
[C---:B------:R-:W-:Y:S01]  /*0110*/  IADD3 R0, PT, PT, R11.reuse, 0x1, RZ ;  /* 0x000000010b007810 */ /* 0x040fe20007ffe0ff */
[----:B------:R-:W-:Y:S01]  /*0120*/  VIADD R4, R2, 0xffffffff ;  /* 0xffffffff02047836 */ /* 0x000fe20000000000 */
[----:B------:R-:W-:Y:S01]  /*0130*/  ISETP.GE.AND P2, PT, R11, 0x2, PT ;  /* 0x000000020b00780c */ /* 0x000fe20003f46270 */
[-C--:B------:R-:W-:Y:S01]  /*0140*/  IMAD R5, R15, R2.reuse, R13 ;  /* 0x000000020f057224 */ /* 0x080fe200078e020d */
[----:B------:R-:W-:Y:S01]  /*0150*/  IADD3 R6, PT, PT, R3, -0x1, RZ ;  /* 0xffffffff03067810 */ /* 0x000fe20007ffe0ff */
[----:B------:R-:W-:Y:S01]  /*0160*/  IMAD R7, R15, R2, R0 ;  /* 0x000000020f077224 */ /* 0x000fe200078e0200 */
[----:B------:R-:W-:Y:S01]  /*0170*/  ISETP.GE.U32.AND P0, PT, R11, R4, PT ;  /* 0x000000040b00720c */ /* 0x000fe20003f06070 */
[----:B------:R-:W2:Y:S01]  /*0180*/  LDCU.64 UR4, c[0x0][0x358] ;  /* 0x00006b00ff0477ac */ /* 0x000ea20008000a00 */
[C---:B------:R-:W-:Y:S01]  /*0190*/  ISETP.GE.U32.AND P1, PT, R9.reuse, R6, PT ;  /* 0x000000060900720c */ /* 0x040fe20003f26070 */
[----:B------:R-:W-:Y:S01]  /*01a0*/  BSSY.RECONVERGENT B0, `(.L_x_11) ;  /* 0x000001f000007945 */ /* 0x000fe20003800200 */
[----:B------:R-:W-:Y:S01]  /*01b0*/  ISETP.GE.U32.AND P3, PT, R9, 0x2, PT ;  /* 0x000000020900780c */ /* 0x000fe20003f66070 */
[----:B------:R-:W-:-:S02]  /*01c0*/  IMAD.MOV.U32 R10, RZ, RZ, RZ ;  /* 0x000000ffff0a7224 */ /* 0x000fc400078e00ff */
[--C-:B0-----:R-:W-:Y:S02]  /*01d0*/  IMAD R5, R5, 0x3, R8.reuse ;  /* 0x0000000305057824 */ /* 0x101fe400078e0208 */
[----:B------:R-:W-:-:S03]  /*01e0*/  IMAD R7, R7, 0x3, R8 ;  /* 0x0000000307077824 */ /* 0x000fc600078e0208 */
[----:B-1----:R-:W-:Y:S02]  /*01f0*/  IADD3 R4, P4, PT, R5, UR6, RZ ;  /* 0x0000000605047c10 */ /* 0x002fe4000ff9e0ff */
[----:B------:R-:W-:-:S03]  /*0200*/  IADD3 R6, P5, PT, R7, UR6, RZ ;  /* 0x0000000607067c10 */ /* 0x000fc6000ffbe0ff */
[----:B------:R-:W-:Y:S01]  /*0210*/  IMAD.X R5, RZ, RZ, UR7, P4 ;  /* 0x00000007ff057e24 */ /* 0x000fe2000a0e06ff */
[----:B------:R-:W-:Y:S01]  /*0220*/  IADD3.X R7, PT, PT, RZ, UR7, RZ, P5, !PT ;  /* 0x00000007ff077c10 */ /* 0x000fe2000affe4ff */
[----:B--2---:R-:W-:Y:S08]  /*0230*/  @!P2 BRA `(.L_x_12) ;  /* 0x000000000054a947 */ /* 0x004ff00003800000 */
[----:B------:R-:W-:Y:S01]  /*0240*/  IADD3 R10, PT, PT, R3, -0x1, RZ ;  /* 0xffffffff030a7810 */ /* 0x000fe20007ffe0ff */
[C---:B------:R-:W-:Y:S01]  /*0250*/  IMAD R17, R9.reuse, R2, R13 ;  /* 0x0000000209117224 */ /* 0x040fe200078e020d */
[C---:B------:R-:W-:Y:S02]  /*0260*/  ISETP.GE.U32.AND P5, PT, R9.reuse, 0x2, PT ;  /* 0x000000020900780c */ /* 0x040fe40003fa6070 */
[----:B------:R-:W-:Y:S01]  /*0270*/  ISETP.GE.U32.AND P4, PT, R9, R10, PT ;  /* 0x0000000a0900720c */ /* 0x000fe20003f86070 */
[----:B------:R-:W-:-:S05]  /*0280*/  IMAD R17, R17, 0x3, R8 ;  /* 0x0000000311117824 */ /* 0x000fca00078e0208 */
[----:B------:R-:W-:-:S05]  /*0290*/  IADD3 R16, P6, PT, R17, UR6, RZ ;  /* 0x0000000611107c10 */ /* 0x000fca000ffde0ff */
[----:B------:R-:W2:Y:S02]  /*02a0*/  @P5 LDG.E.U8 R12, desc[UR4][R4.64] ;  /* 0x00000004040c5981 */ /* 0x000ea4000c1e1100 */
[----:B------:R-:W-:Y:S02]  /*02b0*/  @!P4 IMAD R18, R2, 0x3, R17 ;  /* 0x000000030212c824 */ /* 0x000fe400078e0211 */
[----:B------:R-:W-:-:S03]  /*02c0*/  IMAD.X R17, RZ, RZ, UR7, P6 ;  /* 0x00000007ff117e24 */ /* 0x000fc6000b0e06ff */
[----:B------:R-:W-:Y:S02]  /*02d0*/  @!P4 IADD3 R18, P6, PT, R18, UR6, RZ ;  /* 0x000000061212cc10 */ /* 0x000fe4000ffde0ff */
[----:B------:R-:W3:Y:S02]  /*02e0*/  LDG.E.U8 R16, desc[UR4][R16.64] ;  /* 0x0000000410107981 */ /* 0x000ee4000c1e1100 */
[----:B------:R-:W-:-:S05]  /*02f0*/  @!P4 IADD3.X R19, PT, PT, RZ, UR7, RZ, P6, !PT ;  /* 0x00000007ff13cc10 */ /* 0x000fca000b7fe4ff */
[----:B------:R-:W4:Y:S01]  /*0300*/  @!P4 LDG.E.U8 R18, desc[UR4][R18.64] ;  /* 0x000000041212c981 */ /* 0x000f22000c1e1100 */
[----:B------:R-:W-:Y:S01]  /*0310*/  IMAD.MOV.U32 R10, RZ, RZ, RZ ;  /* 0x000000ffff0a7224 */ /* 0x000fe200078e00ff */
[----:B--2---:R-:W-:Y:S02]  /*0320*/  @P5 I2FP.F32.U32 R12, R12 ;  /* 0x0000000c000c5245 */ /* 0x004fe40000201000 */
[----:B---3--:R-:W-:-:S03]  /*0330*/  I2FP.F32.U32 R14, R16 ;  /* 0x00000010000e7245 */ /* 0x008fc60000201000 */
[----:B------:R-:W-:Y:S02]  /*0340*/  @P5 FADD R10, RZ, -R12 ;  /* 0x8000000cff0a5221 */ /* 0x000fe40000000000 */
[----:B------:R-:W-:Y:S01]  /*0350*/  FADD R21, R14, R14 ;  /* 0x0000000e0e157221 */ /* 0x000fe20000000000 */
[----:B----4-:R-:W-:-:S03]  /*0360*/  @!P4 I2FP.F32.U32 R23, R18 ;  /* 0x000000120017c245 */ /* 0x010fc60000201000 */
[----:B------:R-:W-:-:S04]  /*0370*/  FADD R10, -R21, R10 ;  /* 0x0000000a150a7221 */ /* 0x000fc80000000100 */
[----:B------:R-:W-:-:S07]  /*0380*/  @!P4 FADD R10, R10, -R23 ;  /* 0x800000170a0ac221 */ /* 0x000fce0000000000 */
.L_x_12:
[----:B------:R-:W-:Y:S05]  /*0390*/  BSYNC.RECONVERGENT B0 ;  /* 0x0000000000007941 */ /* 0x000fea0003800200 */
.L_x_11:
[----:B------:R-:W-:Y:S04]  /*03a0*/  BSSY.RECONVERGENT B0, `(.L_x_13) ;  /* 0x0000015000007945 */ /* 0x000fe80003800200 */
[----:B------:R-:W-:Y:S05]  /*03b0*/  @P0 BRA `(.L_x_14) ;  /* 0x00000000004c0947 */ /* 0x000fea0003800000 */
[----:B------:R-:W-:Y:S01]  /*03c0*/  IADD3 R12, PT, PT, R3, -0x1, RZ ;  /* 0xffffffff030c7810 */ /* 0x000fe20007ffe0ff */
[C---:B------:R-:W-:Y:S01]  /*03d0*/  IMAD R3, R9.reuse, R2, R0 ;  /* 0x0000000209037224 */ /* 0x040fe200078e0200 */
[C---:B------:R-:W-:Y:S02]  /*03e0*/  ISETP.GE.U32.AND P5, PT, R9.reuse, 0x2, PT ;  /* 0x000000020900780c */ /* 0x040fe40003fa6070 */
[----:B------:R-:W-:Y:S01]  /*03f0*/  ISETP.GE.U32.AND P4, PT, R9, R12, PT ;  /* 0x0000000c0900720c */ /* 0x000fe20003f86070 */
[----:B------:R-:W-:-:S05]  /*0400*/  IMAD R3, R3, 0x3, R8 ;  /* 0x0000000303037824 */ /* 0x000fca00078e0208 */
[----:B------:R-:W-:-:S05]  /*0410*/  IADD3 R16, P6, PT, R3, UR6, RZ ;  /* 0x0000000603107c10 */ /* 0x000fca000ffde0ff */
[----:B------:R-:W-:Y:S01]  /*0420*/  IMAD.X R17, RZ, RZ, UR7, P6 ;  /* 0x00000007ff117e24 */ /* 0x000fe2000b0e06ff */
[----:B------:R-:W2:Y:S01]  /*0430*/  @P5 LDG.E.U8 R0, desc[UR4][R6.64] ;  /* 0x0000000406005981 */ /* 0x000ea2000c1e1100 */
[----:B------:R-:W-:-:S03]  /*0440*/  @!P4 IMAD R3, R2, 0x3, R3 ;  /* 0x000000030203c824 */ /* 0x000fc600078e0203 */
[----:B------:R-:W3:Y:S02]  /*0450*/  LDG.E.U8 R16, desc[UR4][R16.64] ;  /* 0x0000000410107981 */ /* 0x000ee4000c1e1100 */
[----:B------:R-:W-:-:S04]  /*0460*/  @!P4 IADD3 R18, P6, PT, R3, UR6, RZ ;  /* 0x000000060312cc10 */ /* 0x000fc8000ffde0ff */
[----:B------:R-:W-:-:S05]  /*0470*/  @!P4 IADD3.X R19, PT, PT, RZ, UR7, RZ, P6, !PT ;  /* 0x00000007ff13cc10 */ /* 0x000fca000b7fe4ff */
[----:B------:R-:W4:Y:S01]  /*0480*/  @!P4 LDG.E.U8 R18, desc[UR4][R18.64] ;  /* 0x000000041212c981 */ /* 0x000f22000c1e1100 */
[----:B--2---:R-:W-:Y:S02]  /*0490*/  @P5 I2FP.F32.U32 R3, R0 ;  /* 0x0000000000035245 */ /* 0x004fe40000201000 */
[----:B---3--:R-:W-:-:S03]  /*04a0*/  I2FP.F32.U32 R21, R16 ;  /* 0x0000001000157245 */ /* 0x008fc60000201000 */
[----:B------:R-:W-:-:S04]  /*04b0*/  @P5 FADD R10, R10, R3 ;  /* 0x000000030a0a5221 */ /* 0x000fc80000000000 */
[----:B------:R-:W-:Y:S01]  /*04c0*/  FFMA R10, R21, 2, R10 ;  /* 0x40000000150a7823 */ /* 0x000fe2000000000a */
[----:B----4-:R-:W-:-:S05]  /*04d0*/  @!P4 I2FP.F32.U32 R3, R18 ;  /* 0x000000120003c245 */ /* 0x010fca0000201000 */
[----:B------:R-:W-:-:S07]  /*04e0*/  @!P4 FADD R10, R10, R3 ;  /* 0x000000030a0ac221 */ /* 0x000fce0000000000 */
.L_x_14:
[----:B------:R-:W-:Y:S05]  /*04f0*/  BSYNC.RECONVERGENT B0 ;  /* 0x0000000000007941 */ /* 0x000fea0003800200 */
.L_x_13:
[----:B------:R-:W-:Y:S01]  /*0500*/  BSSY.RECONVERGENT B0, `(.L_x_15) ;  /* 0x0000012000007945 */ /* 0x000fe20003800200 */
[----:B------:R-:W-:-:S03]  /*0510*/  IMAD.MOV.U32 R0, RZ, RZ, RZ ;  /* 0x000000ffff007224 */ /* 0x000fc600078e00ff */
[----:B------:R-:W-:Y:S05]  /*0520*/  @!P3 BRA `(.L_x_16) ;  /* 0x00000000003cb947 */ /* 0x000fea0003800000 */
[----:B------:R-:W-:Y:S01]  /*0530*/  IMAD R15, R15, R2, R11 ;  /* 0x000000020f0f7224 */ /* 0x000fe200078e020b */
[----:B------:R-:W2:Y:S03]  /*0540*/  @P2 LDG.E.U8 R4, desc[UR4][R4.64] ;  /* 0x0000000404042981 */ /* 0x000ea6000c1e1100 */
[----:B------:R-:W-:Y:S01]  /*0550*/  IMAD R15, R15, 0x3, R8 ;  /* 0x000000030f0f7824 */ /* 0x000fe200078e0208 */
[----:B------:R-:W3:Y:S04]  /*0560*/  @!P0 LDG.E.U8 R6, desc[UR4][R6.64] ;  /* 0x0000000406068981 */ /* 0x000ee8000c1e1100 */
[----:B------:R-:W-:-:S04]  /*0570*/  IADD3 R14, P3, PT, R15, UR6, RZ ;  /* 0x000000060f0e7c10 */ /* 0x000fc8000ff7e0ff */
[----:B------:R-:W-:-:S05]  /*0580*/  IADD3.X R15, PT, PT, RZ, UR7, RZ, P3, !PT ;  /* 0x00000007ff0f7c10 */ /* 0x000fca0009ffe4ff */
[----:B------:R-:W4:Y:S01]  /*0590*/  LDG.E.U8 R14, desc[UR4][R14.64] ;  /* 0x000000040e0e7981 */ /* 0x000f22000c1e1100 */
[----:B--2---:R-:W-:Y:S02]  /*05a0*/  @P2 I2FP.F32.U32 R12, R4 ;  /* 0x00000004000c2245 */ /* 0x004fe40000201000 */
[----:B---3--:R-:W-:Y:S02]  /*05b0*/  @!P0 I2FP.F32.U32 R17, R6 ;  /* 0x0000000600118245 */ /* 0x008fe40000201000 */
[----:B----4-:R-:W-:-:S05]  /*05c0*/  I2FP.F32.U32 R0, R14 ;  /* 0x0000000e00007245 */ /* 0x010fca0000201000 */
[----:B------:R-:W-:Y:S01]  /*05d0*/  FADD R3, R0, R0 ;  /* 0x0000000000037221 */ /* 0x000fe20000000000 */
[----:B------:R-:W-:-:S03]  /*05e0*/  HFMA2 R0, -RZ, RZ, 0, 0 ;  /* 0x00000000ff007431 */ /* 0x000fc600000001ff */
[----:B------:R-:W-:Y:S01]  /*05f0*/  FADD R10, R10, -R3 ;  /* 0x800000030a0a7221 */ /* 0x000fe20000000000 */
[----:B------:R-:W-:-:S03]  /*0600*/  @P2 FADD R0, RZ, -R12 ;  /* 0x8000000cff002221 */ /* 0x000fc60000000000 */
[----:B------:R-:W-:-:S07]  /*0610*/  @!P0 FADD R10, R10, -R17 ;  /* 0x800000110a0a8221 */ /* 0x000fce0000000000 */
.L_x_16:
[----:B------:R-:W-:Y:S05]  /*0620*/  BSYNC.RECONVERGENT B0 ;  /* 0x0000000000007941 */ /* 0x000fea0003800200 */
.L_x_15:
[----:B------:R-:W-:Y:S04]  /*0630*/  BSSY.RECONVERGENT B0, `(.L_x_17) ;  /* 0x0000017000007945 */ /* 0x000fe80003800200 */
[----:B------:R-:W-:Y:S05]  /*0640*/  @P1 BRA `(.L_x_18) ;  /* 0x0000000000541947 */ /* 0x000fea0003800000 */
[----:B------:R-:W-:-:S04]  /*0650*/  IMAD R2, R9, R2, R2 ;  /* 0x0000000209027224 */ /* 0x000fc800078e0202 */
[----:B------:R-:W-:Y:S01]  /*0660*/  IMAD.IADD R3, R11, 0x1, R2 ;  /* 0x000000010b037824 */ /* 0x000fe200078e0202 */
[----:B------:R-:W-:-:S03]  /*0670*/  @P2 IADD3 R13, PT, PT, R13, R2, RZ ;  /* 0x000000020d0d2210 */ /* 0x000fc60007ffe0ff */
[--C-:B------:R-:W-:Y:S02]  /*0680*/  IMAD R3, R3, 0x3, R8.reuse ;  /* 0x0000000303037824 */ /* 0x100fe400078e0208 */
[----:B------:R-:W-:-:S03]  /*0690*/  @P2 IMAD R13, R13, 0x3, R8 ;  /* 0x000000030d0d2824 */ /* 0x000fc600078e0208 */
[C---:B------:R-:W-:Y:S02]  /*06a0*/  IADD3 R4, P3, PT, R3.reuse, UR6, RZ ;  /* 0x0000000603047c10 */ /* 0x040fe4000ff7e0ff */
[----:B------:R-:W-:Y:S02]  /*06b0*/  @!P0 IADD3 R6, PT, PT, R3, 0x3, RZ ;  /* 0x0000000303068810 */ /* 0x000fe40007ffe0ff */
[----:B------:R-:W-:Y:S01]  /*06c0*/  @P2 IADD3 R2, P1, PT, R13, UR6, RZ ;  /* 0x000000060d022c10 */ /* 0x000fe2000ff3e0ff */
[----:B------:R-:W-:Y:S01]  /*06d0*/  IMAD.X R5, RZ, RZ, UR7, P3 ;  /* 0x00000007ff057e24 */ /* 0x000fe200098e06ff */
[----:B------:R-:W-:Y:S02]  /*06e0*/  @!P0 IADD3 R6, P4, PT, R6, UR6, RZ ;  /* 0x0000000606068c10 */ /* 0x000fe4000ff9e0ff */
[----:B------:R-:W-:Y:S02]  /*06f0*/  @P2 IADD3.X R3, PT, PT, RZ, UR7, RZ, P1, !PT ;  /* 0x00000007ff032c10 */ /* 0x000fe40008ffe4ff */
[----:B------:R-:W-:Y:S01]  /*0700*/  @!P0 IADD3.X R7, PT, PT, RZ, UR7, RZ, P4, !PT ;  /* 0x00000007ff078c10 */ /* 0x000fe2000a7fe4ff */
[----:B------:R-:W2:Y:S04]  /*0710*/  LDG.E.U8 R4, desc[UR4][R4.64] ;  /* 0x0000000404047981 */ /* 0x000ea8000c1e1100 */
[----:B------:R-:W3:Y:S04]  /*0720*/  @P2 LDG.E.U8 R2, desc[UR4][R2.64] ;  /* 0x0000000402022981 */ /* 0x000ee8000c1e1100 */
[----:B------:R-:W4:Y:S01]  /*0730*/  @!P0 LDG.E.U8 R6, desc[UR4][R6.64] ;  /* 0x0000000406068981 */ /* 0x000f22000c1e1100 */
[----:B--2---:R-:W-:-:S02]  /*0740*/  I2FP.F32.U32 R15, R4 ;  /* 0x00000004000f7245 */ /* 0x004fc40000201000 */
[----:B---3--:R-:W-:-:S03]  /*0750*/  @P2 I2FP.F32.U32 R13, R2 ;  /* 0x00000002000d2245 */ /* 0x008fc60000201000 */
[----:B------:R-:W-:Y:S01]  /*0760*/  FFMA R10, R15, 2, R10 ;  /* 0x400000000f0a7823 */ /* 0x000fe2000000000a */
[----:B----4-:R-:W-:Y:S01]  /*0770*/  @!P0 I2FP.F32.U32 R17, R6 ;  /* 0x0000000600118245 */ /* 0x010fe20000201000 */
[----:B------:R-:W-:-:S04]  /*0780*/  @P2 FADD R0, R0, R13 ;  /* 0x0000000d00002221 */ /* 0x000fc80000000000 */
[----:B------:R-:W-:-:S07]  /*0790*/  @!P0 FADD R10, R10, R17 ;  /* 0x000000110a0a8221 */ /* 0x000fce0000000000 */
.L_x_18:
[----:B------:R-:W-:Y:S05]  /*07a0*/  BSYNC.RECONVERGENT B0 ;  /* 0x0000000000007941 */ /* 0x000fea0003800200 */
.L_x_17:
[----:B------:R-:W-:Y:S01]  /*07b0*/  FMUL R3, R0, R0 ;  /* 0x0000000000037220 */ /* 0x000fe20000400000 */
[----:B------:R-:W-:Y:S03]  /*07c0*/  BSSY.RECONVERGENT B0, `(.L_x_19) ;  /* 0x000000d000007945 */ /* 0x000fe60003800200 */
[----:B------:R-:W-:-:S04]  /*07d0*/  FFMA R3, R10, R10, R3 ;  /* 0x0000000a0a037223 */ /* 0x000fc80000000003 */
[----:B------:R-:W-:Y:S01]  /*07e0*/  VIADD R0, R3, 0xf3000000 ;  /* 0xf300000003007836 */ /* 0x000fe20000000000 */
[----:B------:R0:W1:Y:S04]  /*07f0*/  MUFU.RSQ R2, R3 ;  /* 0x0000000300027308 */ /* 0x0000680000001400 */
[----:B------:R-:W-:-:S13]  /*0800*/  ISETP.GT.U32.AND P0, PT, R0, 0x727fffff, PT ;  /* 0x727fffff0000780c */ /* 0x000fda0003f04070 */
[----:B01----:R-:W-:Y:S05]  /*0810*/  @!P0 BRA `(.L_x_20) ;  /* 0x00000000000c8947 */ /* 0x003fea0003800000 */
[----:B------:R-:W-:-:S07]  /*0820*/  MOV R7, 0x840 ;  /* 0x0000084000077802 */ /* 0x000fce0000000f00 */
[----:B------:R-:W-:Y:S05]  /*0830*/  CALL.REL.NOINC `($__internal_1_$__cuda_sm20_sqrt_rn_f32_slowpath) ;  /* 0x0000000000407944 */ /* 0x000fea0003c00000 */
[----:B------:R-:W-:Y:S05]  /*0840*/  BRA `(.L_x_21) ;  /* 0x0000000000107947 */ /* 0x000fea0003800000 */
.L_x_20:
[----:B------:R-:W-:Y:S01]  /*0850*/  FMUL.FTZ R0, R3, R2 ;  /* 0x0000000203007220 */ /* 0x000fe20000410000 */
[----:B------:R-:W-:-:S03]  /*0860*/  FMUL.FTZ R2, R2, 0.5 ;  /* 0x3f00000002027820 */ /* 0x000fc60000410000 */
[----:B------:R-:W-:-:S04]  /*0870*/  FFMA R3, -R0, R0, R3 ;  /* 0x0000000000037223 */ /* 0x000fc80000000103 */
[----:B------:R-:W-:-:S07]  /*0880*/  FFMA R0, R3, R2, R0 ;  /* 0x0000000203007223 */ /* 0x000fce0000000000 */
.L_x_21:
[----:B------:R-:W-:Y:S05]  /*0890*/  BSYNC.RECONVERGENT B0 ;  /* 0x0000000000007941 */ /* 0x000fea0003800200 */
.L_x_19:
[----:B------:R-:W0:Y:S01]  /*08a0*/  LDCU UR8, c[0x0][0x390] ;  /* 0x00007200ff0877ac */ /* 0x000e220008000800 */
[----:B------:R-:W-:Y:S01]  /*08b0*/  FSETP.GT.AND P0, PT, R0, 32, PT ;  /* 0x420000000000780b */ /* 0x000fe20003f04000 */
[----:B------:R-:W1:Y:S03]  /*08c0*/  LDCU.64 UR6, c[0x0][0x388] ;  /* 0x00007100ff0677ac */ /* 0x000e660008000a00 */
[----:B------:R-:W-:Y:S01]  /*08d0*/  SEL R5, RZ, 0xffffffff, !P0 ;  /* 0xffffffffff057807 */ /* 0x000fe20004000000 */
[----:B0-----:R-:W-:-:S04]  /*08e0*/  IMAD R9, R9, UR8, R11 ;  /* 0x0000000809097c24 */ /* 0x001fc8000f8e020b */
[----:B------:R-:W-:-:S05]  /*08f0*/  IMAD R9, R9, 0x3, R8 ;  /* 0x0000000309097824 */ /* 0x000fca00078e0208 */
[----:B-1----:R-:W-:-:S04]  /*0900*/  IADD3 R2, P1, PT, R9, UR6, RZ ;  /* 0x0000000609027c10 */ /* 0x002fc8000ff3e0ff */
[----:B------:R-:W-:-:S05]  /*0910*/  IADD3.X R3, PT, PT, RZ, UR7, RZ, P1, !PT ;  /* 0x00000007ff037c10 */ /* 0x000fca0008ffe4ff */
[----:B------:R-:W-:Y:S01]  /*0920*/  STG.E.U8 desc[UR4][R2.64], R5 ;  /* 0x0000000502007986 */ /* 0x000fe2000c101104 */
[----:B------:R-:W-:Y:S05]  /*0930*/  EXIT ;  /* 0x000000000000794d */ /* 0x000fea0003800000 */
        .weak           $__internal_1_$__cuda_sm20_sqrt_rn_f32_slowpath
        .type           $__internal_1_$__cuda_sm20_sqrt_rn_f32_slowpath,@function
        .size           $__internal_1_$__cuda_sm20_sqrt_rn_f32_slowpath,(.L_x_26 - $__internal_1_$__cuda_sm20_sqrt_rn_f32_slowpath)
$__internal_1_$__cuda_sm20_sqrt_rn_f32_slowpath:
[----:B------:R-:W-:-:S13]  /*0940*/  LOP3.LUT P0, RZ, R3, 0x7fffffff, RZ, 0xc0, !PT ;  /* 0x7fffffff03ff7812 */ /* 0x000fda000780c0ff */
[----:B------:R-:W-:Y:S01]  /*0950*/  @!P0 MOV R2, R3 ;  /* 0x0000000300028202 */ /* 0x000fe20000000f00 */
[----:B------:R-:W-:Y:S06]  /*0960*/  @!P0 BRA `(.L_x_22) ;  /* 0x0000000000448947 */ /* 0x000fec0003800000 */
        /* <DEDUP_REMOVED lines=12> */
[----:B------:R-:W-:Y:S02]  /*0a30*/  @!P0 MOV R2, R0 ;  /* 0x0000000000028202 */ /* 0x000fe40000000f00 */
[----:B------:R-:W-:-:S04]  /*0a40*/  @P0 FADD.FTZ R5, -R4, -RZ ;  /* 0x800000ff04050221 */ /* 0x000fc80000010100 */
[----:B------:R-:W-:-:S04]  /*0a50*/  @P0 FFMA R5, R4, R5, R3 ;  /* 0x0000000504050223 */ /* 0x000fc80000000003 */
[----:B------:R-:W-:-:S04]  /*0a60*/  @P0 FFMA R5, R5, R6, R4 ;  /* 0x0000000605050223 */ /* 0x000fc80000000004 */
[----:B------:R-:W-:-:S07]  /*0a70*/  @P0 FMUL.FTZ R2, R5, 2.3283064365386962891e-10 ;  /* 0x2f80000005020820 */ /* 0x000fce0000410000 */
.L_x_22:
[----:B------:R-:W-:Y:S02]  /*0a80*/  HFMA2 R3, -RZ, RZ, 0, 0 ;  /* 0x00000000ff037431 */ /* 0x000fe400000001ff */
[----:B------:R-:W-:Y:S01]  /*0a90*/  IMAD.MOV.U32 R0, RZ, RZ, R2 ;  /* 0x000000ffff007224 */ /* 0x000fe200078e0002 */
[----:B------:R-:W-:-:S04]  /*0aa0*/  MOV R2, R7 ;  /* 0x0000000700027202 */ /* 0x000fc80000000f00 */
[----:B------:R-:W-:Y:S05]  /*0ab0*/  RET.REL.NODEC R2 `(_Z12sobel_kernelPhS_jj) ;  /* 0xfffffff402507950 */ /* 0x000fea0003c3ffff */
.L_x_23:
        /* <DEDUP_REMOVED lines=12> */
.L_x_26:


//--------------------- .text._Z16grayscale_kernelPhS_jj --------------------------
	.section	.text._Z16grayscale_kernelPhS_jj,"ax",@progbits
	.align	128
        .global         _Z16grayscale_kernelPhS_jj
        .type           _Z16grayscale_kernelPhS_jj,@function
        .size           _Z16grayscale_kernelPhS_jj,(.L_x_29 - _Z16grayscale_kernelPhS_jj)
        .other          _Z16grayscale_kernelPhS_jj,@"STO_CUDA_ENTRY STV_DEFAULT"
_Z16grayscale_kernelPhS_jj:
.text._Z16grayscale_kernelPhS_jj:
[----:B------:R-:W-:Y:S01]  /*0000*/  LDC R1, c[0x0][0x37c] ;  /* 0x0000df00ff017b82 */ /* 0x000fe20000000800 */
[----:B------:R-:W0:Y:S07]  /*0010*/  S2R R2, SR_TID.Y ;  /* 0x0000000000027919 */ /* 0x000e2e0000002200 */
[----:B------:R-:W1:Y:S01]  /*0020*/  LDC R0, c[0x0][0x360] ;  /* 0x0000d800ff007b82 */ /* 0x000e620000000800 */
[----:B------:R-:W2:Y:S01]  /*0030*/  LDCU.64 UR6, c[0x0][0x390] ;  /* 0x00007200ff0677ac */ /* 0x000ea20008000a00 */
[----:B------:R-:W1:Y:S06]  /*0040*/  S2R R5, SR_TID.X ;  /* 0x0000000000057919 */ /* 0x000e6c0000002100 */
[----:B------:R-:W0:Y:S08]  /*0050*/  S2UR UR5, SR_CTAID.Y ;  /* 0x00000000000579c3 */ /* 0x000e300000002600 */
[----:B------:R-:W0:Y:S08]  /*0060*/  LDC R3, c[0x0][0x364] ;  /* 0x0000d900ff037b82 */ /* 0x000e300000000800 */
[----:B------:R-:W1:Y:S01]  /*0070*/  S2UR UR4, SR_CTAID.X ;  /* 0x00000000000479c3 */ /* 0x000e620000002500 */
[----:B0-----:R-:W-:-:S05]  /*0080*/  IMAD R3, R3, UR5, R2 ;  /* 0x0000000503037c24 */ /* 0x001fca000f8e0202 */
[----:B--2---:R-:W-:Y:S01]  /*0090*/  ISETP.GE.U32.AND P0, PT, R3, UR7, PT ;  /* 0x0000000703007c0c */ /* 0x004fe2000bf06070 */
[----:B-1----:R-:W-:-:S05]  /*00a0*/  IMAD R0, R0, UR4, R5 ;  /* 0x0000000400007c24 */ /* 0x002fca000f8e0205 */
[----:B------:R-:W-:-:S13]  /*00b0*/  ISETP.GE.U32.OR P0, PT, R0, UR6, P0 ;  /* 0x0000000600007c0c */ /* 0x000fda0008706470 */
[----:B------:R-:W-:Y:S05]  /*00c0*/  @P0 EXIT ;  /* 0x000000000000094d */ /* 0x000fea0003800000 */
[----:B------:R-:W0:Y:S01]  /*00d0*/  LDCU.128 UR8, c[0x0][0x380] ;  /* 0x00007000ff0877ac */ /* 0x000e220008000c00 */
[----:B------:R-:W-:Y:S01]  /*00e0*/  IMAD R0, R3, UR6, R0 ;  /* 0x0000000603007c24 */ /* 0x000fe2000f8e0200 */
[----:B------:R-:W1:Y:S03]  /*00f0*/  LDCU.64 UR4, c[0x0][0x358] ;  /* 0x00006b00ff0477ac */ /* 0x000e660008000a00 */
[----:B------:R-:W-:-:S04]  /*0100*/  IMAD R8, R0, 0x3, RZ ;  /* 0x0000000300087824 */ /* 0x000fc800078e02ff */
[C---:B------:R-:W-:Y:S02]  /*0110*/  VIADD R9, R8.reuse, 0x1 ;  /* 0x0000000108097836 */ /* 0x040fe40000000000 */
[C---:B------:R-:W-:Y:S01]  /*0120*/  VIADD R10, R8.reuse, 0x2 ;  /* 0x00000002080a7836 */ /* 0x040fe20000000000 */
[----:B0-----:R-:W-:-:S04]  /*0130*/  IADD3 R2, P0, PT, R8, UR8, RZ ;  /* 0x0000000808027c10 */ /* 0x001fc8000ff1e0ff */
[----:B------:R-:W-:Y:S02]  /*0140*/  IADD3 R6, P1, PT, R10, UR8, RZ ;  /* 0x000000080a067c10 */ /* 0x000fe4000ff3e0ff */
[----:B------:R-:W-:Y:S02]  /*0150*/  IADD3.X R3, PT, PT, RZ, UR9, RZ, P0, !PT ;  /* 0x00000009ff037c10 */ /* 0x000fe400087fe4ff */
[----:B------:R-:W-:-:S03]  /*0160*/  IADD3 R4, P0, PT, R9, UR8, RZ ;  /* 0x0000000809047c10 */ /* 0x000fc6000ff1e0ff */
[----:B-1----:R0:W2:Y:S02]  /*0170*/  LDG.E.U8 R0, desc[UR4][R2.64] ;  /* 0x0000000402007981 */ /* 0x0020a4000c1e1100 */
[----:B------:R-:W-:Y:S02]  /*0180*/  IMAD.X R5, RZ, RZ, UR9, P0 ;  /* 0x00000009ff057e24 */ /* 0x000fe400080e06ff */
[----:B------:R-:W-:-:S03]  /*0190*/  IMAD.X R7, RZ, RZ, UR9, P1 ;  /* 0x00000009ff077e24 */ /* 0x000fc600088e06ff */
[----:B------:R-:W3:Y:S04]  /*01a0*/  LDG.E.U8 R4, desc[UR4][R4.64] ;  /* 0x0000000404047981 */ /* 0x000ee8000c1e1100 */
[----:B------:R-:W4:Y:S01]  /*01b0*/  LDG.E.U8 R6, desc[UR4][R6.64] ;  /* 0x0000000406067981 */ /* 0x000f22000c1e1100 */
[----:B0-----:R-:W-:Y:S02]  /*01c0*/  IADD3 R2, P0, PT, R8, UR10, RZ ;  /* 0x0000000a08027c10 */ /* 0x001fe4000ff1e0ff */
[----:B------:R-:W-:Y:S02]  /*01d0*/  IADD3 R8, P1, PT, R9, UR10, RZ ;  /* 0x0000000a09087c10 */ /* 0x000fe4000ff3e0ff */
[----:B------:R-:W-:-:S03]  /*01e0*/  IADD3.X R3, PT, PT, RZ, UR11, RZ, P0, !PT ;  /* 0x0000000bff037c10 */ /* 0x000fc600087fe4ff */
[----:B------:R-:W-:Y:S01]  /*01f0*/  IMAD.X R9, RZ, RZ, UR11, P1 ;  /* 0x0000000bff097e24 */ /* 0x000fe200088e06ff */
[----:B--2---:R-:W-:-:S05]  /*0200*/  I2FP.F32.U32 R0, R0 ;  /* 0x0000000000007245 */ /* 0x004fca0000201000 */
[----:B------:R-:W-:Y:S01]  /*0210*/  FFMA R0, R0, 0.21259999275207519531, RZ ;  /* 0x3e59b3d000007823 */ /* 0x000fe200000000ff */
[----:B---3--:R-:W-:Y:S02]  /*0220*/  I2FP.F32.U32 R11, R4 ;  /* 0x00000004000b7245 */ /* 0x008fe40000201000 */
[----:B----4-:R-:W-:-:S03]  /*0230*/  I2FP.F32.U32 R13, R6 ;  /* 0x00000006000d7245 */ /* 0x010fc60000201000 */
[----:B------:R-:W-:-:S04]  /*0240*/  FFMA R0, R11, 0.71520000696182250977, R0 ;  /* 0x3f3717590b007823 */ /* 0x000fc80000000000 */
[----:B------:R-:W-:-:S04]  /*0250*/  FFMA R0, R13, 0.072200000286102294922, R0 ;  /* 0x3d93dd980d007823 */ /* 0x000fc80000000000 */
[----:B------:R-:W0:Y:S01]  /*0260*/  F2I.U32.TRUNC.NTZ R11, R0 ;  /* 0x00000000000b7305 */ /* 0x000e22000020f000 */
[----:B------:R-:W-:-:S04]  /*0270*/  IADD3 R4, P2, PT, R10, UR10, RZ ;  /* 0x0000000a0a047c10 */ /* 0x000fc8000ff5e0ff */
[----:B------:R-:W-:Y:S01]  /*0280*/  IADD3.X R5, PT, PT, RZ, UR11, RZ, P2, !PT ;  /* 0x0000000bff057c10 */ /* 0x000fe200097fe4ff */
[----:B0-----:R-:W-:Y:S04]  /*0290*/  STG.E.U8 desc[UR4][R2.64], R11 ;  /* 0x0000000b02007986 */ /* 0x001fe8000c101104 */
[----:B------:R-:W-:Y:S04]  /*02a0*/  STG.E.U8 desc[UR4][R8.64], R11 ;  /* 0x0000000b08007986 */ /* 0x000fe8000c101104 */
[----:B------:R-:W-:Y:S01]  /*02b0*/  STG.E.U8 desc[UR4][R4.64], R11 ;  /* 0x0000000b04007986 */ /* 0x000fe2000c101104 */
[----:B------:R-:W-:Y:S05]  /*02c0*/  EXIT ;  /* 0x000000000000794d */ /* 0x000fea0003800000 */
.L_x_24:
        /* <DEDUP_REMOVED lines=11> */
.L_x_29:


//--------------------- .nv.shared._Z19sobel_kernel_sharedPhS_jj --------------------------
	.section	.nv.shared._Z19sobel_kernel_sharedPhS_jj,"aw",@nobits
	.sectionflags	@""
.nv.shared._Z19sobel_kernel_sharedPhS_jj:
	.zero		1348


//--------------------- .nv.shared.reserved.0     --------------------------
	.section	.nv.shared.reserved.0,"aw",@nobits
	.weak		__nv_reservedSMEM_offset_0_alias
	.size		__nv_reservedSMEM_offset_0_alias, 0, 64
	.other		__nv_reservedSMEM_offset_0_alias,@"STO_CUDA_RESERVED_SHARED STV_DEFAULT"
__nv_reservedSMEM_offset_0_alias:
	.zero		0
	.zero		64


//--------------------- .nv.constant0._Z19sobel_kernel_sharedPhS_jj --------------------------
	.section	.nv.constant0._Z19sobel_kernel_sharedPhS_jj,"a",@progbits
	.sectionflags	@""
	.align	4
.nv.constant0._Z19sobel_kernel_sharedPhS_jj:
	.zero		920


//--------------------- .nv.constant0._Z12sobel_kernelPhS_jj --------------------------
	.section	.nv.constant0._Z12sobel_kernelPhS_jj,"a",@progbits
	.sectionflags	@""
	.align	4
.nv.constant0._Z12sobel_kernelPhS_jj:
	.zero		920


//--------------------- .nv.constant0._Z16grayscale_kernelPhS_jj --------------------------
	.section	.nv.constant0._Z16grayscale_kernelPhS_jj,"a",@progbits
	.sectionflags	@""
	.align	4
.nv.constant0._Z16grayscale_kernelPhS_jj:
	.zero		920


//--------------------- SYMBOLS --------------------------

	.type		.nv.reservedSmem.offset0,@object
	.size		.nv.reservedSmem.offset0,0x4
	.type		.nv.reservedSmem.cap,@object
	.size		.nv.reservedSmem.cap,0x4
